//
// Generated by NVIDIA NVVM Compiler
//
// Compiler Build ID: CL-36424714
// Cuda compilation tools, release 13.0, V13.0.88
// Based on NVVM 20.0.0
//

.version 9.0
.target sm_100
.address_size 64

	// .globl	_Z22avoidBoundaries_kernalPfS_S_S_i
// _ZZ16alignment_kernalPfS_S_S_S_S_iE18numberOfNeighbours has been demoted
// _ZZ17seperation_kernalPfS_S_S_S_S_iE12_diffVectorX has been demoted
// _ZZ17seperation_kernalPfS_S_S_S_S_iE12_diffVectorZ has been demoted
// _ZZ17seperation_kernalPfS_S_S_S_S_iE18numberOfNeighbours has been demoted
// _ZZ15cohesion_kernalPfS_S_S_S_S_iE18numberOfNeighbours has been demoted
.global .align 1 .b8 _ZN34_INTERNAL_c133f816_4_k_cu_60fd0d2d4cuda3std3__45__cpo5beginE[1];
.global .align 1 .b8 _ZN34_INTERNAL_c133f816_4_k_cu_60fd0d2d4cuda3std3__45__cpo3endE[1];
.global .align 1 .b8 _ZN34_INTERNAL_c133f816_4_k_cu_60fd0d2d4cuda3std3__45__cpo6cbeginE[1];
.global .align 1 .b8 _ZN34_INTERNAL_c133f816_4_k_cu_60fd0d2d4cuda3std3__45__cpo4cendE[1];
.global .align 1 .b8 _ZN34_INTERNAL_c133f816_4_k_cu_60fd0d2d4cuda3std3__45__cpo6rbeginE[1];
.global .align 1 .b8 _ZN34_INTERNAL_c133f816_4_k_cu_60fd0d2d4cuda3std3__45__cpo4rendE[1];
.global .align 1 .b8 _ZN34_INTERNAL_c133f816_4_k_cu_60fd0d2d4cuda3std3__45__cpo7crbeginE[1];
.global .align 1 .b8 _ZN34_INTERNAL_c133f816_4_k_cu_60fd0d2d4cuda3std3__45__cpo5crendE[1];
.global .align 1 .b8 _ZN34_INTERNAL_c133f816_4_k_cu_60fd0d2d4cuda3std3__436_GLOBAL__N__c133f816_4_k_cu_60fd0d2d6ignoreE[1];
.global .align 1 .b8 _ZN34_INTERNAL_c133f816_4_k_cu_60fd0d2d4cuda3std3__419piecewise_constructE[1];
.global .align 1 .b8 _ZN34_INTERNAL_c133f816_4_k_cu_60fd0d2d4cuda3std3__48in_placeE[1];
.global .align 1 .b8 _ZN34_INTERNAL_c133f816_4_k_cu_60fd0d2d4cuda3std3__420unreachable_sentinelE[1];
.global .align 1 .b8 _ZN34_INTERNAL_c133f816_4_k_cu_60fd0d2d4cuda3std3__47nulloptE[1];
.global .align 1 .b8 _ZN34_INTERNAL_c133f816_4_k_cu_60fd0d2d4cuda3std3__48unexpectE[1];
.global .align 1 .b8 _ZN34_INTERNAL_c133f816_4_k_cu_60fd0d2d4cuda3std6ranges3__45__cpo4swapE[1];
.global .align 1 .b8 _ZN34_INTERNAL_c133f816_4_k_cu_60fd0d2d4cuda3std6ranges3__45__cpo9iter_moveE[1];
.global .align 1 .b8 _ZN34_INTERNAL_c133f816_4_k_cu_60fd0d2d4cuda3std6ranges3__45__cpo5beginE[1];
.global .align 1 .b8 _ZN34_INTERNAL_c133f816_4_k_cu_60fd0d2d4cuda3std6ranges3__45__cpo3endE[1];
.global .align 1 .b8 _ZN34_INTERNAL_c133f816_4_k_cu_60fd0d2d4cuda3std6ranges3__45__cpo6cbeginE[1];
.global .align 1 .b8 _ZN34_INTERNAL_c133f816_4_k_cu_60fd0d2d4cuda3std6ranges3__45__cpo4cendE[1];
.global .align 1 .b8 _ZN34_INTERNAL_c133f816_4_k_cu_60fd0d2d4cuda3std6ranges3__45__cpo7advanceE[1];
.global .align 1 .b8 _ZN34_INTERNAL_c133f816_4_k_cu_60fd0d2d4cuda3std6ranges3__45__cpo9iter_swapE[1];
.global .align 1 .b8 _ZN34_INTERNAL_c133f816_4_k_cu_60fd0d2d4cuda3std6ranges3__45__cpo4nextE[1];
.global .align 1 .b8 _ZN34_INTERNAL_c133f816_4_k_cu_60fd0d2d4cuda3std6ranges3__45__cpo4prevE[1];
.global .align 1 .b8 _ZN34_INTERNAL_c133f816_4_k_cu_60fd0d2d4cuda3std6ranges3__45__cpo4dataE[1];
.global .align 1 .b8 _ZN34_INTERNAL_c133f816_4_k_cu_60fd0d2d4cuda3std6ranges3__45__cpo5cdataE[1];
.global .align 1 .b8 _ZN34_INTERNAL_c133f816_4_k_cu_60fd0d2d4cuda3std6ranges3__45__cpo4sizeE[1];
.global .align 1 .b8 _ZN34_INTERNAL_c133f816_4_k_cu_60fd0d2d4cuda3std6ranges3__45__cpo5ssizeE[1];
.global .align 1 .b8 _ZN34_INTERNAL_c133f816_4_k_cu_60fd0d2d4cuda3std6ranges3__45__cpo8distanceE[1];
.global .align 1 .b8 _ZN34_INTERNAL_c133f816_4_k_cu_60fd0d2d6thrust24THRUST_300001_SM_1000_NS8cuda_cub3parE[1];
.global .align 1 .b8 _ZN34_INTERNAL_c133f816_4_k_cu_60fd0d2d6thrust24THRUST_300001_SM_1000_NS8cuda_cub10par_nosyncE[1];
.global .align 1 .b8 _ZN34_INTERNAL_c133f816_4_k_cu_60fd0d2d6thrust24THRUST_300001_SM_1000_NS6system6detail10sequential3seqE[1];
.global .align 1 .b8 _ZN34_INTERNAL_c133f816_4_k_cu_60fd0d2d6thrust24THRUST_300001_SM_1000_NS6system3cpp3parE[1];
.global .align 1 .b8 _ZN34_INTERNAL_c133f816_4_k_cu_60fd0d2d6thrust24THRUST_300001_SM_1000_NS12placeholders2_1E[1];
.global .align 1 .b8 _ZN34_INTERNAL_c133f816_4_k_cu_60fd0d2d6thrust24THRUST_300001_SM_1000_NS12placeholders2_2E[1];
.global .align 1 .b8 _ZN34_INTERNAL_c133f816_4_k_cu_60fd0d2d6thrust24THRUST_300001_SM_1000_NS12placeholders2_3E[1];
.global .align 1 .b8 _ZN34_INTERNAL_c133f816_4_k_cu_60fd0d2d6thrust24THRUST_300001_SM_1000_NS12placeholders2_4E[1];
.global .align 1 .b8 _ZN34_INTERNAL_c133f816_4_k_cu_60fd0d2d6thrust24THRUST_300001_SM_1000_NS12placeholders2_5E[1];
.global .align 1 .b8 _ZN34_INTERNAL_c133f816_4_k_cu_60fd0d2d6thrust24THRUST_300001_SM_1000_NS12placeholders2_6E[1];
.global .align 1 .b8 _ZN34_INTERNAL_c133f816_4_k_cu_60fd0d2d6thrust24THRUST_300001_SM_1000_NS12placeholders2_7E[1];
.global .align 1 .b8 _ZN34_INTERNAL_c133f816_4_k_cu_60fd0d2d6thrust24THRUST_300001_SM_1000_NS12placeholders2_8E[1];
.global .align 1 .b8 _ZN34_INTERNAL_c133f816_4_k_cu_60fd0d2d6thrust24THRUST_300001_SM_1000_NS12placeholders2_9E[1];
.global .align 1 .b8 _ZN34_INTERNAL_c133f816_4_k_cu_60fd0d2d6thrust24THRUST_300001_SM_1000_NS12placeholders3_10E[1];
.global .align 1 .b8 _ZN34_INTERNAL_c133f816_4_k_cu_60fd0d2d6thrust24THRUST_300001_SM_1000_NS3seqE[1];
.global .align 1 .b8 _ZN34_INTERNAL_c133f816_4_k_cu_60fd0d2d6thrust24THRUST_300001_SM_1000_NS6deviceE[1];

.visible .entry _Z22avoidBoundaries_kernalPfS_S_S_i(
	.param .u64 .ptr .align 1 _Z22avoidBoundaries_kernalPfS_S_S_i_param_0,
	.param .u64 .ptr .align 1 _Z22avoidBoundaries_kernalPfS_S_S_i_param_1,
	.param .u64 .ptr .align 1 _Z22avoidBoundaries_kernalPfS_S_S_i_param_2,
	.param .u64 .ptr .align 1 _Z22avoidBoundaries_kernalPfS_S_S_i_param_3,
	.param .u32 _Z22avoidBoundaries_kernalPfS_S_S_i_param_4
)
{
	.reg .pred 	%p<10>;
	.reg .b32 	%r<6>;
	.reg .b32 	%f<51>;
	.reg .b64 	%rd<19>;

	ld.param.u64 	%rd4, [_Z22avoidBoundaries_kernalPfS_S_S_i_param_0];
	ld.param.u64 	%rd5, [_Z22avoidBoundaries_kernalPfS_S_S_i_param_1];
	ld.param.u64 	%rd7, [_Z22avoidBoundaries_kernalPfS_S_S_i_param_2];
	ld.param.u64 	%rd6, [_Z22avoidBoundaries_kernalPfS_S_S_i_param_3];
	ld.param.u32 	%r2, [_Z22avoidBoundaries_kernalPfS_S_S_i_param_4];
	cvta.to.global.u64 	%rd1, %rd7;
	mov.u32 	%r3, %ctaid.x;
	mov.u32 	%r4, %ntid.x;
	mov.u32 	%r5, %tid.x;
	mad.lo.s32 	%r1, %r3, %r4, %r5;
	setp.ge.u32 	%p1, %r1, %r2;
	@%p1 bra 	$L__BB0_13;
	cvta.to.global.u64 	%rd8, %rd6;
	cvta.to.global.u64 	%rd9, %rd5;
	mul.wide.u32 	%rd10, %r1, 4;
	add.s64 	%rd11, %rd9, %rd10;
	ld.global.f32 	%f1, [%rd11];
	setp.ltu.f32 	%p2, %f1, 0f40000000;
	add.s64 	%rd2, %rd8, %rd10;
	@%p2 bra 	$L__BB0_4;
	ld.global.f32 	%f2, [%rd2];
	setp.leu.f32 	%p3, %f2, 0f00000000;
	@%p3 bra 	$L__BB0_4;
	add.s64 	%rd13, %rd1, %rd10;
	ld.global.f32 	%f7, [%rd13];
	neg.f32 	%f8, %f2;
	sub.f32 	%f9, %f7, %f7;
	sub.f32 	%f10, %f8, %f2;
	fma.rn.f32 	%f11, %f9, %f9, 0f00000000;
	fma.rn.f32 	%f12, %f10, %f10, %f11;
	sqrt.rn.f32 	%f13, %f12;
	div.rn.f32 	%f14, %f9, %f13;
	mul.f32 	%f15, %f14, 0f3CA3D70A;
	st.global.f32 	[%rd13], %f15;
	div.rn.f32 	%f16, %f10, %f13;
	mul.f32 	%f17, %f16, 0f3CA3D70A;
	st.global.f32 	[%rd2], %f17;
	bra.uni 	$L__BB0_13;
$L__BB0_4:
	setp.gtu.f32 	%p4, %f1, 0fC0000000;
	@%p4 bra 	$L__BB0_7;
	ld.global.f32 	%f3, [%rd2];
	setp.geu.f32 	%p5, %f3, 0f00000000;
	@%p5 bra 	$L__BB0_7;
	add.s64 	%rd15, %rd1, %rd10;
	ld.global.f32 	%f18, [%rd15];
	neg.f32 	%f19, %f3;
	sub.f32 	%f20, %f18, %f18;
	sub.f32 	%f21, %f19, %f3;
	fma.rn.f32 	%f22, %f20, %f20, 0f00000000;
	fma.rn.f32 	%f23, %f21, %f21, %f22;
	sqrt.rn.f32 	%f24, %f23;
	div.rn.f32 	%f25, %f20, %f24;
	mul.f32 	%f26, %f25, 0f3CA3D70A;
	st.global.f32 	[%rd15], %f26;
	div.rn.f32 	%f27, %f21, %f24;
	mul.f32 	%f28, %f27, 0f3CA3D70A;
	st.global.f32 	[%rd2], %f28;
	bra.uni 	$L__BB0_13;
$L__BB0_7:
	cvta.to.global.u64 	%rd16, %rd4;
	add.s64 	%rd18, %rd16, %rd10;
	ld.global.f32 	%f4, [%rd18];
	setp.ltu.f32 	%p6, %f4, 0f40000000;
	add.s64 	%rd3, %rd1, %rd10;
	@%p6 bra 	$L__BB0_10;
	ld.global.f32 	%f5, [%rd3];
	setp.leu.f32 	%p7, %f5, 0f00000000;
	@%p7 bra 	$L__BB0_10;
	neg.f32 	%f29, %f5;
	ld.global.f32 	%f30, [%rd2];
	sub.f32 	%f31, %f29, %f5;
	sub.f32 	%f32, %f30, %f30;
	fma.rn.f32 	%f33, %f31, %f31, 0f00000000;
	fma.rn.f32 	%f34, %f32, %f32, %f33;
	sqrt.rn.f32 	%f35, %f34;
	div.rn.f32 	%f36, %f31, %f35;
	mul.f32 	%f37, %f36, 0f3CA3D70A;
	st.global.f32 	[%rd3], %f37;
	div.rn.f32 	%f38, %f32, %f35;
	mul.f32 	%f39, %f38, 0f3CA3D70A;
	st.global.f32 	[%rd2], %f39;
	bra.uni 	$L__BB0_13;
$L__BB0_10:
	setp.gtu.f32 	%p8, %f4, 0fC0000000;
	@%p8 bra 	$L__BB0_13;
	ld.global.f32 	%f6, [%rd3];
	setp.geu.f32 	%p9, %f6, 0f00000000;
	@%p9 bra 	$L__BB0_13;
	neg.f32 	%f40, %f6;
	ld.global.f32 	%f41, [%rd2];
	sub.f32 	%f42, %f40, %f6;
	sub.f32 	%f43, %f41, %f41;
	fma.rn.f32 	%f44, %f42, %f42, 0f00000000;
	fma.rn.f32 	%f45, %f43, %f43, %f44;
	sqrt.rn.f32 	%f46, %f45;
	div.rn.f32 	%f47, %f42, %f46;
	mul.f32 	%f48, %f47, 0f3CA3D70A;
	st.global.f32 	[%rd3], %f48;
	div.rn.f32 	%f49, %f43, %f46;
	mul.f32 	%f50, %f49, 0f3CA3D70A;
	st.global.f32 	[%rd2], %f50;
$L__BB0_13:
	ret;

}
	// .globl	_Z16updatePos_kernalPfS_S_S_i
.visible .entry _Z16updatePos_kernalPfS_S_S_i(
	.param .u64 .ptr .align 1 _Z16updatePos_kernalPfS_S_S_i_param_0,
	.param .u64 .ptr .align 1 _Z16updatePos_kernalPfS_S_S_i_param_1,
	.param .u64 .ptr .align 1 _Z16updatePos_kernalPfS_S_S_i_param_2,
	.param .u64 .ptr .align 1 _Z16updatePos_kernalPfS_S_S_i_param_3,
	.param .u32 _Z16updatePos_kernalPfS_S_S_i_param_4
)
{
	.reg .pred 	%p<2>;
	.reg .b32 	%r<6>;
	.reg .b32 	%f<7>;
	.reg .b64 	%rd<14>;

	ld.param.u64 	%rd1, [_Z16updatePos_kernalPfS_S_S_i_param_0];
	ld.param.u64 	%rd2, [_Z16updatePos_kernalPfS_S_S_i_param_1];
	ld.param.u64 	%rd3, [_Z16updatePos_kernalPfS_S_S_i_param_2];
	ld.param.u64 	%rd4, [_Z16updatePos_kernalPfS_S_S_i_param_3];
	ld.param.u32 	%r2, [_Z16updatePos_kernalPfS_S_S_i_param_4];
	mov.u32 	%r3, %ctaid.x;
	mov.u32 	%r4, %ntid.x;
	mov.u32 	%r5, %tid.x;
	mad.lo.s32 	%r1, %r3, %r4, %r5;
	setp.ge.u32 	%p1, %r1, %r2;
	@%p1 bra 	$L__BB1_2;
	cvta.to.global.u64 	%rd5, %rd3;
	cvta.to.global.u64 	%rd6, %rd1;
	cvta.to.global.u64 	%rd7, %rd4;
	cvta.to.global.u64 	%rd8, %rd2;
	mul.wide.u32 	%rd9, %r1, 4;
	add.s64 	%rd10, %rd5, %rd9;
	ld.global.f32 	%f1, [%rd10];
	add.s64 	%rd11, %rd6, %rd9;
	ld.global.f32 	%f2, [%rd11];
	add.f32 	%f3, %f1, %f2;
	st.global.f32 	[%rd11], %f3;
	add.s64 	%rd12, %rd7, %rd9;
	ld.global.f32 	%f4, [%rd12];
	add.s64 	%rd13, %rd8, %rd9;
	ld.global.f32 	%f5, [%rd13];
	add.f32 	%f6, %f4, %f5;
	st.global.f32 	[%rd13], %f6;
$L__BB1_2:
	ret;

}
	// .globl	_Z15limitVel_kernalfPfS_S_S_i
.visible .entry _Z15limitVel_kernalfPfS_S_S_i(
	.param .f32 _Z15limitVel_kernalfPfS_S_S_i_param_0,
	.param .u64 .ptr .align 1 _Z15limitVel_kernalfPfS_S_S_i_param_1,
	.param .u64 .ptr .align 1 _Z15limitVel_kernalfPfS_S_S_i_param_2,
	.param .u64 .ptr .align 1 _Z15limitVel_kernalfPfS_S_S_i_param_3,
	.param .u64 .ptr .align 1 _Z15limitVel_kernalfPfS_S_S_i_param_4,
	.param .u32 _Z15limitVel_kernalfPfS_S_S_i_param_5
)
{
	.reg .pred 	%p<3>;
	.reg .b32 	%r<6>;
	.reg .b32 	%f<12>;
	.reg .b64 	%rd<8>;

	ld.param.f32 	%f3, [_Z15limitVel_kernalfPfS_S_S_i_param_0];
	ld.param.u64 	%rd3, [_Z15limitVel_kernalfPfS_S_S_i_param_3];
	ld.param.u64 	%rd4, [_Z15limitVel_kernalfPfS_S_S_i_param_4];
	ld.param.u32 	%r2, [_Z15limitVel_kernalfPfS_S_S_i_param_5];
	mov.u32 	%r3, %ctaid.x;
	mov.u32 	%r4, %ntid.x;
	mov.u32 	%r5, %tid.x;
	mad.lo.s32 	%r1, %r3, %r4, %r5;
	setp.ge.u32 	%p1, %r1, %r2;
	@%p1 bra 	$L__BB2_3;
	cvta.to.global.u64 	%rd5, %rd3;
	cvta.to.global.u64 	%rd6, %rd4;
	mul.wide.u32 	%rd7, %r1, 4;
	add.s64 	%rd1, %rd5, %rd7;
	ld.global.f32 	%f1, [%rd1];
	add.s64 	%rd2, %rd6, %rd7;
	ld.global.f32 	%f4, [%rd2];
	mul.f32 	%f5, %f4, %f4;
	fma.rn.f32 	%f6, %f1, %f1, %f5;
	sqrt.rn.f32 	%f2, %f6;
	setp.leu.f32 	%p2, %f2, %f3;
	@%p2 bra 	$L__BB2_3;
	div.rn.f32 	%f7, %f1, %f2;
	mul.f32 	%f8, %f3, %f7;
	st.global.f32 	[%rd1], %f8;
	ld.global.f32 	%f9, [%rd2];
	div.rn.f32 	%f10, %f9, %f2;
	mul.f32 	%f11, %f3, %f10;
	st.global.f32 	[%rd2], %f11;
$L__BB2_3:
	ret;

}
	// .globl	_Z12flock_kernalPfS_S_S_S_S_S_S_S_S_i
.visible .entry _Z12flock_kernalPfS_S_S_S_S_S_S_S_S_i(
	.param .u64 .ptr .align 1 _Z12flock_kernalPfS_S_S_S_S_S_S_S_S_i_param_0,
	.param .u64 .ptr .align 1 _Z12flock_kernalPfS_S_S_S_S_S_S_S_S_i_param_1,
	.param .u64 .ptr .align 1 _Z12flock_kernalPfS_S_S_S_S_S_S_S_S_i_param_2,
	.param .u64 .ptr .align 1 _Z12flock_kernalPfS_S_S_S_S_S_S_S_S_i_param_3,
	.param .u64 .ptr .align 1 _Z12flock_kernalPfS_S_S_S_S_S_S_S_S_i_param_4,
	.param .u64 .ptr .align 1 _Z12flock_kernalPfS_S_S_S_S_S_S_S_S_i_param_5,
	.param .u64 .ptr .align 1 _Z12flock_kernalPfS_S_S_S_S_S_S_S_S_i_param_6,
	.param .u64 .ptr .align 1 _Z12flock_kernalPfS_S_S_S_S_S_S_S_S_i_param_7,
	.param .u64 .ptr .align 1 _Z12flock_kernalPfS_S_S_S_S_S_S_S_S_i_param_8,
	.param .u64 .ptr .align 1 _Z12flock_kernalPfS_S_S_S_S_S_S_S_S_i_param_9,
	.param .u32 _Z12flock_kernalPfS_S_S_S_S_S_S_S_S_i_param_10
)
{
	.reg .pred 	%p<27>;
	.reg .b32 	%r<53>;
	.reg .b32 	%f<153>;
	.reg .b64 	%rd<89>;
	.reg .b64 	%fd<88>;
	// demoted variable
	.shared .align 4 .b8 _ZZ16alignment_kernalPfS_S_S_S_S_iE18numberOfNeighbours[4000];
	// demoted variable
	.shared .align 4 .b8 _ZZ17seperation_kernalPfS_S_S_S_S_iE12_diffVectorX[4000];
	// demoted variable
	.shared .align 4 .b8 _ZZ17seperation_kernalPfS_S_S_S_S_iE12_diffVectorZ[4000];
	// demoted variable
	.shared .align 4 .b8 _ZZ17seperation_kernalPfS_S_S_S_S_iE18numberOfNeighbours[4000];
	// demoted variable
	.shared .align 4 .b8 _ZZ15cohesion_kernalPfS_S_S_S_S_iE18numberOfNeighbours[4000];
	ld.param.u64 	%rd22, [_Z12flock_kernalPfS_S_S_S_S_S_S_S_S_i_param_0];
	ld.param.u64 	%rd23, [_Z12flock_kernalPfS_S_S_S_S_S_S_S_S_i_param_1];
	ld.param.u64 	%rd25, [_Z12flock_kernalPfS_S_S_S_S_S_S_S_S_i_param_2];
	ld.param.u64 	%rd26, [_Z12flock_kernalPfS_S_S_S_S_S_S_S_S_i_param_3];
	ld.param.u64 	%rd27, [_Z12flock_kernalPfS_S_S_S_S_S_S_S_S_i_param_4];
	ld.param.u64 	%rd28, [_Z12flock_kernalPfS_S_S_S_S_S_S_S_S_i_param_6];
	ld.param.u64 	%rd29, [_Z12flock_kernalPfS_S_S_S_S_S_S_S_S_i_param_7];
	ld.param.u64 	%rd30, [_Z12flock_kernalPfS_S_S_S_S_S_S_S_S_i_param_8];
	ld.param.u64 	%rd31, [_Z12flock_kernalPfS_S_S_S_S_S_S_S_S_i_param_9];
	ld.param.u32 	%r13, [_Z12flock_kernalPfS_S_S_S_S_S_S_S_S_i_param_10];
	cvta.to.global.u64 	%rd1, %rd27;
	cvta.to.global.u64 	%rd2, %rd26;
	cvta.to.global.u64 	%rd3, %rd25;
	cvta.to.global.u64 	%rd4, %rd31;
	cvta.to.global.u64 	%rd5, %rd30;
	cvta.to.global.u64 	%rd6, %rd29;
	cvta.to.global.u64 	%rd7, %rd28;
	cvta.to.global.u64 	%rd8, %rd23;
	cvta.to.global.u64 	%rd9, %rd22;
	mov.u32 	%r14, %ctaid.x;
	mov.u32 	%r15, %ntid.x;
	mov.u32 	%r16, %tid.x;
	mad.lo.s32 	%r1, %r14, %r15, %r16;
	mov.u32 	%r17, %ctaid.y;
	mov.u32 	%r18, %ntid.y;
	mul.lo.s32 	%r2, %r17, %r18;
	setp.ge.u32 	%p1, %r1, %r13;
	@%p1 bra 	$L__BB3_30;
	mov.u32 	%r3, %tid.y;
	add.s32 	%r4, %r2, %r3;
	setp.ge.u32 	%p2, %r4, %r13;
	shl.b32 	%r19, %r1, 2;
	mov.u32 	%r20, _ZZ15cohesion_kernalPfS_S_S_S_S_iE18numberOfNeighbours;
	add.s32 	%r5, %r20, %r19;
	@%p2 bra 	$L__BB3_5;
	mov.b32 	%r21, 0;
	st.shared.u32 	[%r5], %r21;
	mul.wide.u32 	%rd32, %r1, 4;
	add.s64 	%rd10, %rd9, %rd32;
	st.global.u32 	[%rd10], %r21;
	add.s64 	%rd11, %rd8, %rd32;
	st.global.u32 	[%rd11], %r21;
	bar.sync 	0;
	setp.eq.s32 	%p3, %r1, %r4;
	@%p3 bra 	$L__BB3_5;
	mul.wide.u32 	%rd33, %r1, 4;
	add.s64 	%rd34, %rd7, %rd33;
	ld.global.f32 	%f25, [%rd34];
	add.s64 	%rd35, %rd6, %rd33;
	ld.global.f32 	%f26, [%rd35];
	mul.wide.u32 	%rd36, %r4, 4;
	add.s64 	%rd37, %rd7, %rd36;
	ld.global.f32 	%f1, [%rd37];
	add.s64 	%rd12, %rd6, %rd36;
	ld.global.f32 	%f27, [%rd12];
	sub.f32 	%f28, %f25, %f1;
	sub.f32 	%f29, %f26, %f27;
	mul.f32 	%f30, %f29, %f29;
	fma.rn.f32 	%f31, %f28, %f28, %f30;
	sqrt.rn.f32 	%f32, %f31;
	cvt.f64.f32 	%fd1, %f32;
	setp.geu.f64 	%p4, %fd1, 0d3FC999999999999A;
	@%p4 bra 	$L__BB3_5;
	atom.global.add.f32 	%f33, [%rd10], %f1;
	ld.global.f32 	%f34, [%rd12];
	atom.global.add.f32 	%f35, [%rd11], %f34;
	atom.shared.add.u32 	%r22, [%r5], 1;
$L__BB3_5:
	bar.sync 	0;
	setp.ne.s32 	%p5, %r4, 0;
	@%p5 bra 	$L__BB3_10;
	ld.shared.u32 	%r6, [%r5];
	setp.eq.s32 	%p6, %r6, 0;
	@%p6 bra 	$L__BB3_10;
	ld.param.u64 	%rd86, [_Z12flock_kernalPfS_S_S_S_S_S_S_S_S_i_param_1];
	ld.param.u64 	%rd84, [_Z12flock_kernalPfS_S_S_S_S_S_S_S_S_i_param_0];
	cvta.to.global.u64 	%rd38, %rd84;
	mul.wide.u32 	%rd39, %r1, 4;
	add.s64 	%rd13, %rd38, %rd39;
	ld.global.f32 	%f36, [%rd13];
	cvt.rn.f32.u32 	%f37, %r6;
	div.rn.f32 	%f38, %f36, %f37;
	cvta.to.global.u64 	%rd40, %rd86;
	add.s64 	%rd14, %rd40, %rd39;
	ld.global.f32 	%f39, [%rd14];
	div.rn.f32 	%f40, %f39, %f37;
	st.global.f32 	[%rd13], %f38;
	st.global.f32 	[%rd14], %f40;
	ld.global.f32 	%f41, [%rd13];
	add.s64 	%rd41, %rd7, %rd39;
	ld.global.f32 	%f42, [%rd41];
	sub.f32 	%f43, %f41, %f42;
	st.global.f32 	[%rd13], %f43;
	ld.global.f32 	%f44, [%rd14];
	add.s64 	%rd42, %rd6, %rd39;
	ld.global.f32 	%f45, [%rd42];
	sub.f32 	%f147, %f44, %f45;
	st.global.f32 	[%rd14], %f147;
	ld.global.f32 	%f148, [%rd13];
	abs.f32 	%f46, %f148;
	cvt.f64.f32 	%fd2, %f46;
	abs.f32 	%f47, %f147;
	cvt.f64.f32 	%fd3, %f47;
	add.f64 	%fd4, %fd3, %fd2;
	min.f64 	%fd5, %fd2, 0d0000000000000000;
	max.f64 	%fd6, %fd2, 0d0000000000000000;
	min.f64 	%fd7, %fd6, %fd3;
	max.f64 	%fd8, %fd6, %fd3;
	{
	.reg .b32 %temp; 
	mov.b64 	{%temp, %r23}, %fd8;
	}
	and.b32  	%r24, %r23, -4194304;
	xor.b32  	%r25, %r24, 2144337920;
	mov.b32 	%r26, 0;
	mov.b64 	%fd9, {%r26, %r25};
	mul.f64 	%fd10, %fd7, %fd9;
	mul.f64 	%fd11, %fd5, %fd9;
	mul.f64 	%fd12, %fd8, %fd9;
	mul.f64 	%fd13, %fd10, %fd10;
	fma.rn.f64 	%fd14, %fd11, %fd11, %fd13;
	fma.rn.f64 	%fd15, %fd12, %fd12, %fd14;
	min.f64 	%fd16, %fd15, 0d7FEFFFFFFFFFFFFF;
	rsqrt.approx.ftz.f64 	%fd17, %fd16;
	mul.rn.f64 	%fd18, %fd17, %fd17;
	neg.f64 	%fd19, %fd18;
	fma.rn.f64 	%fd20, %fd16, %fd19, 0d3FF0000000000000;
	fma.rn.f64 	%fd21, %fd20, 0d3FD8000000000000, 0d3FE0000000000000;
	mul.rn.f64 	%fd22, %fd20, %fd17;
	fma.rn.f64 	%fd23, %fd21, %fd22, %fd17;
	mul.f64 	%fd24, %fd15, %fd23;
	or.b32  	%r27, %r24, 1048576;
	mov.b64 	%fd25, {%r26, %r27};
	mul.f64 	%fd26, %fd25, %fd24;
	setp.gt.f64 	%p7, %fd4, %fd8;
	selp.f64 	%fd27, %fd26, %fd4, %p7;
	mov.f64 	%fd28, 0d7FF0000000000000;
	{
	.reg .b32 %temp; 
	mov.b64 	{%temp, %r28}, %fd28;
	}
	setp.lt.u32 	%p8, %r23, %r28;
	selp.f64 	%fd29, %fd27, %fd8, %p8;
	cvt.rn.f32.f64 	%f4, %fd29;
	setp.leu.f32 	%p9, %f4, 0f00000000;
	@%p9 bra 	$L__BB3_9;
	div.rn.f32 	%f48, %f148, %f4;
	st.global.f32 	[%rd13], %f48;
	ld.global.f32 	%f49, [%rd14];
	div.rn.f32 	%f147, %f49, %f4;
	st.global.f32 	[%rd14], %f147;
	ld.global.f32 	%f148, [%rd13];
$L__BB3_9:
	add.s64 	%rd44, %rd5, %rd39;
	ld.global.f32 	%f50, [%rd44];
	sub.f32 	%f51, %f148, %f50;
	add.s64 	%rd45, %rd4, %rd39;
	ld.global.f32 	%f52, [%rd45];
	sub.f32 	%f53, %f147, %f52;
	fma.rn.f32 	%f54, %f51, %f51, 0f00000000;
	fma.rn.f32 	%f55, %f53, %f53, %f54;
	sqrt.rn.f32 	%f56, %f55;
	div.rn.f32 	%f57, %f51, %f56;
	mul.f32 	%f58, %f57, 0f3CA3D70A;
	st.global.f32 	[%rd13], %f58;
	div.rn.f32 	%f59, %f53, %f56;
	mul.f32 	%f60, %f59, 0f3CA3D70A;
	st.global.f32 	[%rd14], %f60;
$L__BB3_10:
	setp.ge.u32 	%p10, %r4, %r13;
	shl.b32 	%r29, %r1, 2;
	mov.u32 	%r30, _ZZ17seperation_kernalPfS_S_S_S_S_iE18numberOfNeighbours;
	add.s32 	%r7, %r30, %r29;
	@%p10 bra 	$L__BB3_14;
	mov.b32 	%r31, 0;
	st.shared.u32 	[%r7], %r31;
	mov.u32 	%r33, _ZZ17seperation_kernalPfS_S_S_S_S_iE12_diffVectorX;
	add.s32 	%r8, %r33, %r29;
	st.shared.u32 	[%r8], %r31;
	mov.u32 	%r34, _ZZ17seperation_kernalPfS_S_S_S_S_iE12_diffVectorZ;
	add.s32 	%r9, %r34, %r29;
	st.shared.u32 	[%r9], %r31;
	bar.sync 	0;
	setp.eq.s32 	%p11, %r1, %r4;
	@%p11 bra 	$L__BB3_14;
	mul.wide.u32 	%rd46, %r1, 4;
	add.s64 	%rd47, %rd7, %rd46;
	ld.global.f32 	%f9, [%rd47];
	add.s64 	%rd15, %rd6, %rd46;
	ld.global.f32 	%f61, [%rd15];
	mul.wide.u32 	%rd48, %r4, 4;
	add.s64 	%rd49, %rd7, %rd48;
	ld.global.f32 	%f10, [%rd49];
	add.s64 	%rd16, %rd6, %rd48;
	ld.global.f32 	%f62, [%rd16];
	sub.f32 	%f63, %f9, %f10;
	sub.f32 	%f64, %f61, %f62;
	mul.f32 	%f65, %f64, %f64;
	fma.rn.f32 	%f66, %f63, %f63, %f65;
	sqrt.rn.f32 	%f67, %f66;
	cvt.f64.f32 	%fd30, %f67;
	setp.geu.f64 	%p12, %fd30, 0d3FB999999999999A;
	@%p12 bra 	$L__BB3_14;
	sub.f32 	%f68, %f10, %f9;
	atom.shared.add.f32 	%f69, [%r8], %f68;
	ld.global.f32 	%f70, [%rd16];
	ld.global.f32 	%f71, [%rd15];
	sub.f32 	%f72, %f70, %f71;
	atom.shared.add.f32 	%f73, [%r9], %f72;
	add.s64 	%rd51, %rd3, %rd46;
	ld.shared.f32 	%f74, [%r8];
	atom.global.add.f32 	%f75, [%rd51], %f74;
	add.s64 	%rd52, %rd2, %rd46;
	ld.shared.f32 	%f76, [%r9];
	atom.global.add.f32 	%f77, [%rd52], %f76;
	atom.shared.add.u32 	%r35, [%r7], 1;
$L__BB3_14:
	setp.ne.s32 	%p13, %r4, 0;
	bar.sync 	0;
	@%p13 bra 	$L__BB3_19;
	ld.shared.u32 	%r10, [%r7];
	setp.eq.s32 	%p14, %r10, 0;
	@%p14 bra 	$L__BB3_19;
	mul.wide.u32 	%rd53, %r1, 4;
	add.s64 	%rd17, %rd3, %rd53;
	ld.global.f32 	%f78, [%rd17];
	cvt.rn.f32.u32 	%f79, %r10;
	div.rn.f32 	%f80, %f78, %f79;
	st.global.f32 	[%rd17], %f80;
	add.s64 	%rd18, %rd2, %rd53;
	ld.global.f32 	%f81, [%rd18];
	div.rn.f32 	%f82, %f81, %f79;
	st.global.f32 	[%rd18], %f82;
	ld.global.f32 	%f83, [%rd17];
	neg.f32 	%f84, %f83;
	st.global.f32 	[%rd17], %f84;
	ld.global.f32 	%f85, [%rd18];
	neg.f32 	%f149, %f85;
	st.global.f32 	[%rd18], %f149;
	ld.global.f32 	%f150, [%rd17];
	abs.f32 	%f86, %f150;
	cvt.f64.f32 	%fd31, %f86;
	abs.f32 	%f87, %f85;
	cvt.f64.f32 	%fd32, %f87;
	add.f64 	%fd33, %fd32, %fd31;
	min.f64 	%fd34, %fd31, 0d0000000000000000;
	max.f64 	%fd35, %fd31, 0d0000000000000000;
	min.f64 	%fd36, %fd35, %fd32;
	max.f64 	%fd37, %fd35, %fd32;
	{
	.reg .b32 %temp; 
	mov.b64 	{%temp, %r36}, %fd37;
	}
	and.b32  	%r37, %r36, -4194304;
	xor.b32  	%r38, %r37, 2144337920;
	mov.b32 	%r39, 0;
	mov.b64 	%fd38, {%r39, %r38};
	mul.f64 	%fd39, %fd36, %fd38;
	mul.f64 	%fd40, %fd34, %fd38;
	mul.f64 	%fd41, %fd37, %fd38;
	mul.f64 	%fd42, %fd39, %fd39;
	fma.rn.f64 	%fd43, %fd40, %fd40, %fd42;
	fma.rn.f64 	%fd44, %fd41, %fd41, %fd43;
	min.f64 	%fd45, %fd44, 0d7FEFFFFFFFFFFFFF;
	rsqrt.approx.ftz.f64 	%fd46, %fd45;
	mul.rn.f64 	%fd47, %fd46, %fd46;
	neg.f64 	%fd48, %fd47;
	fma.rn.f64 	%fd49, %fd45, %fd48, 0d3FF0000000000000;
	fma.rn.f64 	%fd50, %fd49, 0d3FD8000000000000, 0d3FE0000000000000;
	mul.rn.f64 	%fd51, %fd49, %fd46;
	fma.rn.f64 	%fd52, %fd50, %fd51, %fd46;
	mul.f64 	%fd53, %fd44, %fd52;
	or.b32  	%r40, %r37, 1048576;
	mov.b64 	%fd54, {%r39, %r40};
	mul.f64 	%fd55, %fd54, %fd53;
	setp.gt.f64 	%p15, %fd33, %fd37;
	selp.f64 	%fd56, %fd55, %fd33, %p15;
	mov.f64 	%fd57, 0d7FF0000000000000;
	{
	.reg .b32 %temp; 
	mov.b64 	{%temp, %r41}, %fd57;
	}
	setp.lt.u32 	%p16, %r36, %r41;
	selp.f64 	%fd58, %fd56, %fd37, %p16;
	cvt.rn.f32.f64 	%f13, %fd58;
	setp.leu.f32 	%p17, %f13, 0f00000000;
	@%p17 bra 	$L__BB3_18;
	div.rn.f32 	%f88, %f150, %f13;
	st.global.f32 	[%rd17], %f88;
	ld.global.f32 	%f89, [%rd18];
	div.rn.f32 	%f149, %f89, %f13;
	st.global.f32 	[%rd18], %f149;
	ld.global.f32 	%f150, [%rd17];
$L__BB3_18:
	add.s64 	%rd55, %rd5, %rd53;
	ld.global.f32 	%f90, [%rd55];
	sub.f32 	%f91, %f150, %f90;
	add.s64 	%rd56, %rd4, %rd53;
	ld.global.f32 	%f92, [%rd56];
	sub.f32 	%f93, %f149, %f92;
	fma.rn.f32 	%f94, %f91, %f91, 0f00000000;
	fma.rn.f32 	%f95, %f93, %f93, %f94;
	sqrt.rn.f32 	%f96, %f95;
	div.rn.f32 	%f97, %f91, %f96;
	mul.f32 	%f98, %f97, 0f3CA3D70A;
	st.global.f32 	[%rd17], %f98;
	div.rn.f32 	%f99, %f93, %f96;
	mul.f32 	%f100, %f99, 0f3CA3D70A;
	st.global.f32 	[%rd18], %f100;
$L__BB3_19:
	ld.param.u64 	%rd88, [_Z12flock_kernalPfS_S_S_S_S_S_S_S_S_i_param_5];
	cvta.to.global.u64 	%rd19, %rd88;
	setp.ge.u32 	%p18, %r4, %r13;
	shl.b32 	%r42, %r1, 2;
	mov.u32 	%r43, _ZZ16alignment_kernalPfS_S_S_S_S_iE18numberOfNeighbours;
	add.s32 	%r11, %r43, %r42;
	@%p18 bra 	$L__BB3_23;
	mov.b32 	%r44, 0;
	st.shared.u32 	[%r11], %r44;
	bar.sync 	0;
	setp.eq.s32 	%p19, %r1, %r4;
	@%p19 bra 	$L__BB3_23;
	mul.wide.u32 	%rd57, %r1, 4;
	add.s64 	%rd58, %rd7, %rd57;
	ld.global.f32 	%f101, [%rd58];
	add.s64 	%rd59, %rd6, %rd57;
	ld.global.f32 	%f102, [%rd59];
	mul.wide.u32 	%rd60, %r4, 4;
	add.s64 	%rd61, %rd7, %rd60;
	ld.global.f32 	%f103, [%rd61];
	add.s64 	%rd62, %rd6, %rd60;
	ld.global.f32 	%f104, [%rd62];
	sub.f32 	%f105, %f101, %f103;
	sub.f32 	%f106, %f102, %f104;
	mul.f32 	%f107, %f106, %f106;
	fma.rn.f32 	%f108, %f105, %f105, %f107;
	sqrt.rn.f32 	%f109, %f108;
	cvt.f64.f32 	%fd59, %f109;
	setp.geu.f64 	%p20, %fd59, 0d3FC3333333333333;
	@%p20 bra 	$L__BB3_23;
	add.s64 	%rd64, %rd1, %rd57;
	add.s64 	%rd66, %rd5, %rd60;
	ld.global.f32 	%f110, [%rd66];
	atom.global.add.f32 	%f111, [%rd64], %f110;
	add.s64 	%rd67, %rd19, %rd57;
	add.s64 	%rd68, %rd4, %rd60;
	ld.global.f32 	%f112, [%rd68];
	atom.global.add.f32 	%f113, [%rd67], %f112;
	atom.shared.add.u32 	%r45, [%r11], 1;
$L__BB3_23:
	setp.ne.s32 	%p21, %r4, 0;
	bar.sync 	0;
	@%p21 bra 	$L__BB3_28;
	ld.shared.u32 	%r12, [%r11];
	setp.eq.s32 	%p22, %r12, 0;
	@%p22 bra 	$L__BB3_28;
	mul.wide.u32 	%rd69, %r1, 4;
	add.s64 	%rd20, %rd1, %rd69;
	ld.global.f32 	%f114, [%rd20];
	cvt.rn.f32.u32 	%f115, %r12;
	div.rn.f32 	%f116, %f114, %f115;
	st.global.f32 	[%rd20], %f116;
	add.s64 	%rd21, %rd19, %rd69;
	ld.global.f32 	%f117, [%rd21];
	div.rn.f32 	%f151, %f117, %f115;
	st.global.f32 	[%rd21], %f151;
	ld.global.f32 	%f152, [%rd20];
	abs.f32 	%f118, %f152;
	cvt.f64.f32 	%fd60, %f118;
	abs.f32 	%f119, %f151;
	cvt.f64.f32 	%fd61, %f119;
	add.f64 	%fd62, %fd61, %fd60;
	min.f64 	%fd63, %fd60, 0d0000000000000000;
	max.f64 	%fd64, %fd60, 0d0000000000000000;
	min.f64 	%fd65, %fd64, %fd61;
	max.f64 	%fd66, %fd64, %fd61;
	{
	.reg .b32 %temp; 
	mov.b64 	{%temp, %r46}, %fd66;
	}
	and.b32  	%r47, %r46, -4194304;
	xor.b32  	%r48, %r47, 2144337920;
	mov.b32 	%r49, 0;
	mov.b64 	%fd67, {%r49, %r48};
	mul.f64 	%fd68, %fd65, %fd67;
	mul.f64 	%fd69, %fd63, %fd67;
	mul.f64 	%fd70, %fd66, %fd67;
	mul.f64 	%fd71, %fd68, %fd68;
	fma.rn.f64 	%fd72, %fd69, %fd69, %fd71;
	fma.rn.f64 	%fd73, %fd70, %fd70, %fd72;
	min.f64 	%fd74, %fd73, 0d7FEFFFFFFFFFFFFF;
	rsqrt.approx.ftz.f64 	%fd75, %fd74;
	mul.rn.f64 	%fd76, %fd75, %fd75;
	neg.f64 	%fd77, %fd76;
	fma.rn.f64 	%fd78, %fd74, %fd77, 0d3FF0000000000000;
	fma.rn.f64 	%fd79, %fd78, 0d3FD8000000000000, 0d3FE0000000000000;
	mul.rn.f64 	%fd80, %fd78, %fd75;
	fma.rn.f64 	%fd81, %fd79, %fd80, %fd75;
	mul.f64 	%fd82, %fd73, %fd81;
	or.b32  	%r50, %r47, 1048576;
	mov.b64 	%fd83, {%r49, %r50};
	mul.f64 	%fd84, %fd83, %fd82;
	setp.gt.f64 	%p23, %fd62, %fd66;
	selp.f64 	%fd85, %fd84, %fd62, %p23;
	mov.f64 	%fd86, 0d7FF0000000000000;
	{
	.reg .b32 %temp; 
	mov.b64 	{%temp, %r51}, %fd86;
	}
	setp.lt.u32 	%p24, %r46, %r51;
	selp.f64 	%fd87, %fd85, %fd66, %p24;
	cvt.rn.f32.f64 	%f20, %fd87;
	setp.leu.f32 	%p25, %f20, 0f00000000;
	@%p25 bra 	$L__BB3_27;
	div.rn.f32 	%f120, %f152, %f20;
	st.global.f32 	[%rd20], %f120;
	ld.global.f32 	%f121, [%rd21];
	div.rn.f32 	%f151, %f121, %f20;
	st.global.f32 	[%rd21], %f151;
	ld.global.f32 	%f152, [%rd20];
$L__BB3_27:
	add.s64 	%rd71, %rd5, %rd69;
	ld.global.f32 	%f122, [%rd71];
	sub.f32 	%f123, %f152, %f122;
	add.s64 	%rd72, %rd4, %rd69;
	ld.global.f32 	%f124, [%rd72];
	sub.f32 	%f125, %f151, %f124;
	fma.rn.f32 	%f126, %f123, %f123, 0f00000000;
	fma.rn.f32 	%f127, %f125, %f125, %f126;
	sqrt.rn.f32 	%f128, %f127;
	div.rn.f32 	%f129, %f123, %f128;
	mul.f32 	%f130, %f129, 0f3CA3D70A;
	st.global.f32 	[%rd20], %f130;
	div.rn.f32 	%f131, %f125, %f128;
	mul.f32 	%f132, %f131, 0f3CA3D70A;
	st.global.f32 	[%rd21], %f132;
$L__BB3_28:
	bar.sync 	0;
	or.b32  	%r52, %r2, %r3;
	setp.ne.s32 	%p26, %r52, 0;
	@%p26 bra 	$L__BB3_30;
	ld.param.u64 	%rd87, [_Z12flock_kernalPfS_S_S_S_S_S_S_S_S_i_param_1];
	ld.param.u64 	%rd85, [_Z12flock_kernalPfS_S_S_S_S_S_S_S_S_i_param_0];
	cvta.to.global.u64 	%rd73, %rd85;
	mul.wide.u32 	%rd74, %r1, 4;
	add.s64 	%rd75, %rd73, %rd74;
	ld.global.f32 	%f133, [%rd75];
	add.s64 	%rd76, %rd3, %rd74;
	ld.global.f32 	%f134, [%rd76];
	add.f32 	%f135, %f133, %f134;
	add.s64 	%rd77, %rd1, %rd74;
	ld.global.f32 	%f136, [%rd77];
	add.f32 	%f137, %f135, %f136;
	add.s64 	%rd78, %rd5, %rd74;
	ld.global.f32 	%f138, [%rd78];
	add.f32 	%f139, %f138, %f137;
	st.global.f32 	[%rd78], %f139;
	cvta.to.global.u64 	%rd79, %rd87;
	add.s64 	%rd80, %rd79, %rd74;
	ld.global.f32 	%f140, [%rd80];
	add.s64 	%rd81, %rd2, %rd74;
	ld.global.f32 	%f141, [%rd81];
	add.f32 	%f142, %f140, %f141;
	add.s64 	%rd82, %rd19, %rd74;
	ld.global.f32 	%f143, [%rd82];
	add.f32 	%f144, %f142, %f143;
	add.s64 	%rd83, %rd4, %rd74;
	ld.global.f32 	%f145, [%rd83];
	add.f32 	%f146, %f145, %f144;
	st.global.f32 	[%rd83], %f146;
$L__BB3_30:
	ret;

}
	// .globl	_ZN3cub18CUB_300001_SM_10006detail11EmptyKernelIvEEvv
.visible .entry _ZN3cub18CUB_300001_SM_10006detail11EmptyKernelIvEEvv()
{


	ret;

}


// ===== COMPILED SASS (sm_100) =====

	.target	sm_100

	.elftype	@"ET_EXEC"


//--------------------- .note.nv.tkinfo           --------------------------
	.section	.note.nv.tkinfo,"",@"SHT_NOTE"
	.sectionflags	@"SHF_NOTE_NV_TKINFO"
	.tkinfo
        /*0018*/ 	.word	0x00000002
        /*0030*/ 	.string	""
        /*0030*/ 	.string	"ptxas"
        /*0030*/ 	.string	"Cuda compilation tools, release 13.0, V13.0.88"
        /*0030*/ 	.string	"Build cuda_13.0.r13.0/compiler.36424714_0"
        /*0030*/ 	.string	"-arch sm_100 -m 64 "



//--------------------- .note.nv.cuinfo           --------------------------
	.section	.note.nv.cuinfo,"",@"SHT_NOTE"
	.sectionflags	@"SHF_NOTE_NV_CUINFO"
        /*0018*/ 	.short	0x0002
        /*001a*/ 	.short	0x0064
        /*001c*/ 	.short	0x0082
	.zero		2


//--------------------- .nv.info                  --------------------------
	.section	.nv.info,"",@"SHT_CUDA_INFO"
	.align	4


	//----- nvinfo : EIATTR_REGCOUNT
	.align		4
        /*0000*/ 	.byte	0x04, 0x2f
        /*0002*/ 	.short	(.L_46 - .L_45)
	.align		4
.L_45:
        /*0004*/ 	.word	index@(_Z22avoidBoundaries_kernalPfS_S_S_i)
        /*0008*/ 	.word	0x00000013


	//----- nvinfo : EIATTR_FRAME_SIZE
	.align		4
.L_46:
        /*000c*/ 	.byte	0x04, 0x11
        /*000e*/ 	.short	(.L_48 - .L_47)
	.align		4
.L_47:
        /*0010*/ 	.word	index@($__internal_5_$__cuda_sm3x_div_rn_noftz_f32_slowpath)
        /*0014*/ 	.word	0x00000000


	//----- nvinfo : EIATTR_FRAME_SIZE
	.align		4
.L_48:
        /*0018*/ 	.byte	0x04, 0x11
        /*001a*/ 	.short	(.L_50 - .L_49)
	.align		4
.L_49:
        /*001c*/ 	.word	index@($__internal_4_$__cuda_sm20_sqrt_rn_f32_slowpath)
        /*0020*/ 	.word	0x00000000


	//----- nvinfo : EIATTR_FRAME_SIZE
	.align		4
.L_50:
        /*0024*/ 	.byte	0x04, 0x11
        /*0026*/ 	.short	(.L_52 - .L_51)
	.align		4
.L_51:
        /*0028*/ 	.word	index@(_Z22avoidBoundaries_kernalPfS_S_S_i)
        /*002c*/ 	.word	0x00000000


	//----- nvinfo : EIATTR_REGCOUNT
	.align		4
.L_52:
        /*0030*/ 	.byte	0x04, 0x2f
        /*0032*/ 	.short	(.L_54 - .L_53)
	.align		4
.L_53:
        /*0034*/ 	.word	index@(_Z16updatePos_kernalPfS_S_S_i)
        /*0038*/ 	.word	0x00000010


	//----- nvinfo : EIATTR_FRAME_SIZE
	.align		4
.L_54:
        /*003c*/ 	.byte	0x04, 0x11
        /*003e*/ 	.short	(.L_56 - .L_55)
	.align		4
.L_55:
        /*0040*/ 	.word	index@(_Z16updatePos_kernalPfS_S_S_i)
        /*0044*/ 	.word	0x00000000


	//----- nvinfo : EIATTR_REGCOUNT
	.align		4
.L_56:
        /*0048*/ 	.byte	0x04, 0x2f
        /*004a*/ 	.short	(.L_58 - .L_57)
	.align		4
.L_57:
        /*004c*/ 	.word	index@(_Z15limitVel_kernalfPfS_S_S_i)
        /*0050*/ 	.word	0x00000013


	//----- nvinfo : EIATTR_FRAME_SIZE
	.align		4
.L_58:
        /*0054*/ 	.byte	0x04, 0x11
        /*0056*/ 	.short	(.L_60 - .L_59)
	.align		4
.L_59:
        /*0058*/ 	.word	index@($__internal_3_$__cuda_sm3x_div_rn_noftz_f32_slowpath)
        /*005c*/ 	.word	0x00000000


	//----- nvinfo : EIATTR_FRAME_SIZE
	.align		4
.L_60:
        /*0060*/ 	.byte	0x04, 0x11
        /*0062*/ 	.short	(.L_62 - .L_61)
	.align		4
.L_61:
        /*0064*/ 	.word	index@($__internal_2_$__cuda_sm20_sqrt_rn_f32_slowpath)
        /*0068*/ 	.word	0x00000000


	//----- nvinfo : EIATTR_FRAME_SIZE
	.align		4
.L_62:
        /*006c*/ 	.byte	0x04, 0x11
        /*006e*/ 	.short	(.L_64 - .L_63)
	.align		4
.L_63:
        /*0070*/ 	.word	index@(_Z15limitVel_kernalfPfS_S_S_i)
        /*0074*/ 	.word	0x00000000


	//----- nvinfo : EIATTR_REGCOUNT
	.align		4
.L_64:
        /*0078*/ 	.byte	0x04, 0x2f
        /*007a*/ 	.short	(.L_66 - .L_65)
	.align		4
.L_65:
        /*007c*/ 	.word	index@(_Z12flock_kernalPfS_S_S_S_S_S_S_S_S_i)
        /*0080*/ 	.word	0x0000001e


	//----- nvinfo : EIATTR_FRAME_SIZE
	.align		4
.L_66:
        /*0084*/ 	.byte	0x04, 0x11
        /*0086*/ 	.short	(.L_68 - .L_67)
	.align		4
.L_67:
        /*0088*/ 	.word	index@($__internal_1_$__cuda_sm3x_div_rn_noftz_f32_slowpath)
        /*008c*/ 	.word	0x00000000


	//----- nvinfo : EIATTR_FRAME_SIZE
	.align		4
.L_68:
        /*0090*/ 	.byte	0x04, 0x11
        /*0092*/ 	.short	(.L_70 - .L_69)
	.align		4
.L_69:
        /*0094*/ 	.word	index@($__internal_0_$__cuda_sm20_sqrt_rn_f32_slowpath)
        /*0098*/ 	.word	0x00000000


	//----- nvinfo : EIATTR_FRAME_SIZE
	.align		4
.L_70:
        /*009c*/ 	.byte	0x04, 0x11
        /*009e*/ 	.short	(.L_72 - .L_71)
	.align		4
.L_71:
        /*00a0*/ 	.word	index@(_Z12flock_kernalPfS_S_S_S_S_S_S_S_S_i)
        /*00a4*/ 	.word	0x00000000


	//----- nvinfo : EIATTR_REGCOUNT
	.align		4
.L_72:
        /*00a8*/ 	.byte	0x04, 0x2f
        /*00aa*/ 	.short	(.L_74 - .L_73)
	.align		4
.L_73:
        /*00ac*/ 	.word	index@(_ZN3cub18CUB_300001_SM_10006detail11EmptyKernelIvEEvv)
        /*00b0*/ 	.word	0x00000004


	//----- nvinfo : EIATTR_FRAME_SIZE
	.align		4
.L_74:
        /*00b4*/ 	.byte	0x04, 0x11
        /*00b6*/ 	.short	(.L_76 - .L_75)
	.align		4
.L_75:
        /*00b8*/ 	.word	index@(_ZN3cub18CUB_300001_SM_10006detail11EmptyKernelIvEEvv)
        /*00bc*/ 	.word	0x00000000


	//----- nvinfo : EIATTR_MIN_STACK_SIZE
	.align		4
.L_76:
        /*00c0*/ 	.byte	0x04, 0x12
        /*00c2*/ 	.short	(.L_78 - .L_77)
	.align		4
.L_77:
        /*00c4*/ 	.word	index@(_ZN3cub18CUB_300001_SM_10006detail11EmptyKernelIvEEvv)
        /*00c8*/ 	.word	0x00000000


	//----- nvinfo : EIATTR_MIN_STACK_SIZE
	.align		4
.L_78:
        /*00cc*/ 	.byte	0x04, 0x12
        /*00ce*/ 	.short	(.L_80 - .L_79)
	.align		4
.L_79:
        /*00d0*/ 	.word	index@(_Z12flock_kernalPfS_S_S_S_S_S_S_S_S_i)
        /*00d4*/ 	.word	0x00000000


	//----- nvinfo : EIATTR_MIN_STACK_SIZE
	.align		4
.L_80:
        /*00d8*/ 	.byte	0x04, 0x12
        /*00da*/ 	.short	(.L_82 - .L_81)
	.align		4
.L_81:
        /*00dc*/ 	.word	index@(_Z15limitVel_kernalfPfS_S_S_i)
        /*00e0*/ 	.word	0x00000000


	//----- nvinfo : EIATTR_MIN_STACK_SIZE
	.align		4
.L_82:
        /*00e4*/ 	.byte	0x04, 0x12
        /*00e6*/ 	.short	(.L_84 - .L_83)
	.align		4
.L_83:
        /*00e8*/ 	.word	index@(_Z16updatePos_kernalPfS_S_S_i)
        /*00ec*/ 	.word	0x00000000


	//----- nvinfo : EIATTR_MIN_STACK_SIZE
	.align		4
.L_84:
        /*00f0*/ 	.byte	0x04, 0x12
        /*00f2*/ 	.short	(.L_86 - .L_85)
	.align		4
.L_85:
        /*00f4*/ 	.word	index@(_Z22avoidBoundaries_kernalPfS_S_S_i)
        /*00f8*/ 	.word	0x00000000
.L_86:


//--------------------- .nv.compat                --------------------------
	.section	.nv.compat,"",@"SHT_CUDA_COMPAT_INFO"
	.align	4
        /*0000*/ 	.byte	0x02, 0x09, 0x00, 0x00, 0x02, 0x02, 0x01, 0x00, 0x02, 0x05, 0x05, 0x00, 0x03, 0x07, 0x01, 0x01
        /*0010*/ 	.byte	0x02, 0x03, 0x00, 0x00, 0x02, 0x06, 0x01, 0x00, 0x04, 0x0b, 0x08, 0x00, 0x01, 0x00, 0x00, 0x00
        /*0020*/ 	.byte	0x00, 0x00, 0x00, 0x00


//--------------------- .nv.info._ZN3cub18CUB_300001_SM_10006detail11EmptyKernelIvEEvv --------------------------
	.section	.nv.info._ZN3cub18CUB_300001_SM_10006detail11EmptyKernelIvEEvv,"",@"SHT_CUDA_INFO"
	.sectionflags	@""
	.align	4


	//----- nvinfo : EIATTR_CUDA_API_VERSION
	.align		4
        /*0000*/ 	.byte	0x04, 0x37
        /*0002*/ 	.short	(.L_88 - .L_87)
.L_87:
        /*0004*/ 	.word	0x00000082


	//----- nvinfo : EIATTR_SPARSE_MMA_MASK
	.align		4
.L_88:
        /*0008*/ 	.byte	0x03, 0x50
        /*000a*/ 	.short	0x0000


	//----- nvinfo : EIATTR_MAXREG_COUNT
	.align		4
        /*000c*/ 	.byte	0x03, 0x1b
        /*000e*/ 	.short	0x00ff


	//----- nvinfo : EIATTR_MERCURY_ISA_VERSION
	.align		4
        /*0010*/ 	.byte	0x03, 0x5f
        /*0012*/ 	.short	0x0101


	//----- nvinfo : EIATTR_VRC_CTA_INIT_COUNT
	.align		4
        /*0014*/ 	.byte	0x02, 0x4a
	.zero		1
	.zero		1


	//----- nvinfo : EIATTR_EXIT_INSTR_OFFSETS
	.align		4
        /*0018*/ 	.byte	0x04, 0x1c
        /*001a*/ 	.short	(.L_90 - .L_89)


	//   ....[0]....
.L_89:
        /*001c*/ 	.word	0x00000010


	//----- nvinfo : EIATTR_SW_WAR
	.align		4
.L_90:
        /*0020*/ 	.byte	0x04, 0x36
        /*0022*/ 	.short	(.L_92 - .L_91)
.L_91:
        /*0024*/ 	.word	0x00000008
.L_92:


//--------------------- .nv.info._Z12flock_kernalPfS_S_S_S_S_S_S_S_S_i --------------------------
	.section	.nv.info._Z12flock_kernalPfS_S_S_S_S_S_S_S_S_i,"",@"SHT_CUDA_INFO"
	.sectionflags	@""
	.align	4


	//----- nvinfo : EIATTR_CUDA_API_VERSION
	.align		4
        /*0000*/ 	.byte	0x04, 0x37
        /*0002*/ 	.short	(.L_94 - .L_93)
.L_93:
        /*0004*/ 	.word	0x00000082


	//----- nvinfo : EIATTR_KPARAM_INFO
	.align		4
.L_94:
        /*0008*/ 	.byte	0x04, 0x17
        /*000a*/ 	.short	(.L_96 - .L_95)
.L_95:
        /*000c*/ 	.word	0x00000000
        /*0010*/ 	.short	0x000a
        /*0012*/ 	.short	0x0050
        /*0014*/ 	.byte	0x00, 0xf0, 0x11, 0x00


	//----- nvinfo : EIATTR_KPARAM_INFO
	.align		4
.L_96:
        /*0018*/ 	.byte	0x04, 0x17
        /*001a*/ 	.short	(.L_98 - .L_97)
.L_97:
        /*001c*/ 	.word	0x00000000
        /*0020*/ 	.short	0x0009
        /*0022*/ 	.short	0x0048
        /*0024*/ 	.byte	0x00, 0xf5, 0x21, 0x00


	//----- nvinfo : EIATTR_KPARAM_INFO
	.align		4
.L_98:
        /*0028*/ 	.byte	0x04, 0x17
        /*002a*/ 	.short	(.L_100 - .L_99)
.L_99:
        /*002c*/ 	.word	0x00000000
        /*0030*/ 	.short	0x0008
        /*0032*/ 	.short	0x0040
        /*0034*/ 	.byte	0x00, 0xf5, 0x21, 0x00


	//----- nvinfo : EIATTR_KPARAM_INFO
	.align		4
.L_100:
        /*0038*/ 	.byte	0x04, 0x17
        /*003a*/ 	.short	(.L_102 - .L_101)
.L_101:
        /*003c*/ 	.word	0x00000000
        /*0040*/ 	.short	0x0007
        /*0042*/ 	.short	0x0038
        /*0044*/ 	.byte	0x00, 0xf5, 0x21, 0x00


	//----- nvinfo : EIATTR_KPARAM_INFO
	.align		4
.L_102:
        /*0048*/ 	.byte	0x04, 0x17
        /*004a*/ 	.short	(.L_104 - .L_103)
.L_103:
        /*004c*/ 	.word	0x00000000
        /*0050*/ 	.short	0x0006
        /*0052*/ 	.short	0x0030
        /*0054*/ 	.byte	0x00, 0xf5, 0x21, 0x00


	//----- nvinfo : EIATTR_KPARAM_INFO
	.align		4
.L_104:
        /*0058*/ 	.byte	0x04, 0x17
        /*005a*/ 	.short	(.L_106 - .L_105)
.L_105:
        /*005c*/ 	.word	0x00000000
        /*0060*/ 	.short	0x0005
        /*0062*/ 	.short	0x0028
        /*0064*/ 	.byte	0x00, 0xf5, 0x21, 0x00


	//----- nvinfo : EIATTR_KPARAM_INFO
	.align		4
.L_106:
        /*0068*/ 	.byte	0x04, 0x17
        /*006a*/ 	.short	(.L_108 - .L_107)
.L_107:
        /*006c*/ 	.word	0x00000000
        /*0070*/ 	.short	0x0004
        /*0072*/ 	.short	0x0020
        /*0074*/ 	.byte	0x00, 0xf5, 0x21, 0x00


	//----- nvinfo : EIATTR_KPARAM_INFO
	.align		4
.L_108:
        /*0078*/ 	.byte	0x04, 0x17
        /*007a*/ 	.short	(.L_110 - .L_109)
.L_109:
        /*007c*/ 	.word	0x00000000
        /*0080*/ 	.short	0x0003
        /*0082*/ 	.short	0x0018
        /*0084*/ 	.byte	0x00, 0xf5, 0x21, 0x00


	//----- nvinfo : EIATTR_KPARAM_INFO
	.align		4
.L_110:
        /*0088*/ 	.byte	0x04, 0x17
        /*008a*/ 	.short	(.L_112 - .L_111)
.L_111:
        /*008c*/ 	.word	0x00000000
        /*0090*/ 	.short	0x0002
        /*0092*/ 	.short	0x0010
        /*0094*/ 	.byte	0x00, 0xf5, 0x21, 0x00


	//----- nvinfo : EIATTR_KPARAM_INFO
	.align		4
.L_112:
        /*0098*/ 	.byte	0x04, 0x17
        /*009a*/ 	.short	(.L_114 - .L_113)
.L_113:
        /*009c*/ 	.word	0x00000000
        /*00a0*/ 	.short	0x0001
        /*00a2*/ 	.short	0x0008
        /*00a4*/ 	.byte	0x00, 0xf5, 0x21, 0x00


	//----- nvinfo : EIATTR_KPARAM_INFO
	.align		4
.L_114:
        /*00a8*/ 	.byte	0x04, 0x17
        /*00aa*/ 	.short	(.L_116 - .L_115)
.L_115:
        /*00ac*/ 	.word	0x00000000
        /*00b0*/ 	.short	0x0000
        /*00b2*/ 	.short	0x0000
        /*00b4*/ 	.byte	0x00, 0xf5, 0x21, 0x00


	//----- nvinfo : EIATTR_SPARSE_MMA_MASK
	.align		4
.L_116:
        /*00b8*/ 	.byte	0x03, 0x50
        /*00ba*/ 	.short	0x0000


	//----- nvinfo : EIATTR_MAXREG_COUNT
	.align		4
        /*00bc*/ 	.byte	0x03, 0x1b
        /*00be*/ 	.short	0x00ff


	//----- nvinfo : EIATTR_NUM_BARRIERS
	.align		4
        /*00c0*/ 	.byte	0x02, 0x4c
        /*00c2*/ 	.byte	0x01
	.zero		1


	//----- nvinfo : EIATTR_MERCURY_ISA_VERSION
	.align		4
        /*00c4*/ 	.byte	0x03, 0x5f
        /*00c6*/ 	.short	0x0101


	//----- nvinfo : EIATTR_VRC_CTA_INIT_COUNT
	.align		4
        /*00c8*/ 	.byte	0x02, 0x4a
	.zero		1
	.zero		1


	//----- nvinfo : EIATTR_EXIT_INSTR_OFFSETS
	.align		4
        /*00cc*/ 	.byte	0x04, 0x1c
        /*00ce*/ 	.short	(.L_118 - .L_117)


	//   ....[0]....
.L_117:
        /*00d0*/ 	.word	0x000000a0


	//   ....[1]....
        /*00d4*/ 	.word	0x000036c0


	//   ....[2]....
        /*00d8*/ 	.word	0x000038d0


	//----- nvinfo : EIATTR_CRS_STACK_SIZE
	.align		4
.L_118:
        /*00dc*/ 	.byte	0x04, 0x1e
        /*00de*/ 	.short	(.L_120 - .L_119)
.L_119:
        /*00e0*/ 	.word	0x00000000


	//----- nvinfo : EIATTR_CBANK_PARAM_SIZE
	.align		4
.L_120:
        /*00e4*/ 	.byte	0x03, 0x19
        /*00e6*/ 	.short	0x0054


	//----- nvinfo : EIATTR_PARAM_CBANK
	.align		4
        /*00e8*/ 	.byte	0x04, 0x0a
        /*00ea*/ 	.short	(.L_122 - .L_121)
	.align		4
.L_121:
        /*00ec*/ 	.word	index@(.nv.constant0._Z12flock_kernalPfS_S_S_S_S_S_S_S_S_i)
        /*00f0*/ 	.short	0x0380
        /*00f2*/ 	.short	0x0054


	//----- nvinfo : EIATTR_SW_WAR
	.align		4
.L_122:
        /*00f4*/ 	.byte	0x04, 0x36
        /*00f6*/ 	.short	(.L_124 - .L_123)
.L_123:
        /*00f8*/ 	.word	0x00000008
.L_124:


//--------------------- .nv.info._Z15limitVel_kernalfPfS_S_S_i --------------------------
	.section	.nv.info._Z15limitVel_kernalfPfS_S_S_i,"",@"SHT_CUDA_INFO"
	.sectionflags	@""
	.align	4


	//----- nvinfo : EIATTR_CUDA_API_VERSION
	.align		4
        /*0000*/ 	.byte	0x04, 0x37
        /*0002*/ 	.short	(.L_126 - .L_125)
.L_125:
        /*0004*/ 	.word	0x00000082


	//----- nvinfo : EIATTR_KPARAM_INFO
	.align		4
.L_126:
        /*0008*/ 	.byte	0x04, 0x17
        /*000a*/ 	.short	(.L_128 - .L_127)
.L_127:
        /*000c*/ 	.word	0x00000000
        /*0010*/ 	.short	0x0005
        /*0012*/ 	.short	0x0028
        /*0014*/ 	.byte	0x00, 0xf0, 0x11, 0x00


	//----- nvinfo : EIATTR_KPARAM_INFO
	.align		4
.L_128:
        /*0018*/ 	.byte	0x04, 0x17
        /*001a*/ 	.short	(.L_130 - .L_129)
.L_129:
        /*001c*/ 	.word	0x00000000
        /*0020*/ 	.short	0x0004
        /*0022*/ 	.short	0x0020
        /*0024*/ 	.byte	0x00, 0xf5, 0x21, 0x00


	//----- nvinfo : EIATTR_KPARAM_INFO
	.align		4
.L_130:
        /*0028*/ 	.byte	0x04, 0x17
        /*002a*/ 	.short	(.L_132 - .L_131)
.L_131:
        /*002c*/ 	.word	0x00000000
        /*0030*/ 	.short	0x0003
        /*0032*/ 	.short	0x0018
        /*0034*/ 	.byte	0x00, 0xf5, 0x21, 0x00


	//----- nvinfo : EIATTR_KPARAM_INFO
	.align		4
.L_132:
        /*0038*/ 	.byte	0x04, 0x17
        /*003a*/ 	.short	(.L_134 - .L_133)
.L_133:
        /*003c*/ 	.word	0x00000000
        /*0040*/ 	.short	0x0002
        /*0042*/ 	.short	0x0010
        /*0044*/ 	.byte	0x00, 0xf5, 0x21, 0x00


	//----- nvinfo : EIATTR_KPARAM_INFO
	.align		4
.L_134:
        /*0048*/ 	.byte	0x04, 0x17
        /*004a*/ 	.short	(.L_136 - .L_135)
.L_135:
        /*004c*/ 	.word	0x00000000
        /*0050*/ 	.short	0x0001
        /*0052*/ 	.short	0x0008
        /*0054*/ 	.byte	0x00, 0xf5, 0x21, 0x00


	//----- nvinfo : EIATTR_KPARAM_INFO
	.align		4
.L_136:
        /*0058*/ 	.byte	0x04, 0x17
        /*005a*/ 	.short	(.L_138 - .L_137)
.L_137:
        /*005c*/ 	.word	0x00000000
        /*0060*/ 	.short	0x0000
        /*0062*/ 	.short	0x0000
        /*0064*/ 	.byte	0x00, 0xf0, 0x11, 0x00


	//----- nvinfo : EIATTR_SPARSE_MMA_MASK
	.align		4
.L_138:
        /*0068*/ 	.byte	0x03, 0x50
        /*006a*/ 	.short	0x0000


	//----- nvinfo : EIATTR_MAXREG_COUNT
	.align		4
        /*006c*/ 	.byte	0x03, 0x1b
        /*006e*/ 	.short	0x00ff


	//----- nvinfo : EIATTR_MERCURY_ISA_VERSION
	.align		4
        /*0070*/ 	.byte	0x03, 0x5f
        /*0072*/ 	.short	0x0101


	//----- nvinfo : EIATTR_VRC_CTA_INIT_COUNT
	.align		4
        /*0074*/ 	.byte	0x02, 0x4a
	.zero		1
	.zero		1


	//----- nvinfo : EIATTR_EXIT_INSTR_OFFSETS
	.align		4
        /*0078*/ 	.byte	0x04, 0x1c
        /*007a*/ 	.short	(.L_140 - .L_139)


	//   ....[0]....
.L_139:
        /*007c*/ 	.word	0x00000070


	//   ....[1]....
        /*0080*/ 	.word	0x00000210


	//   ....[2]....
        /*0084*/ 	.word	0x00000430


	//----- nvinfo : EIATTR_CRS_STACK_SIZE
	.align		4
.L_140:
        /*0088*/ 	.byte	0x04, 0x1e
        /*008a*/ 	.short	(.L_142 - .L_141)
.L_141:
        /*008c*/ 	.word	0x00000000


	//----- nvinfo : EIATTR_CBANK_PARAM_SIZE
	.align		4
.L_142:
        /*0090*/ 	.byte	0x03, 0x19
        /*0092*/ 	.short	0x002c


	//----- nvinfo : EIATTR_PARAM_CBANK
	.align		4
        /*0094*/ 	.byte	0x04, 0x0a
        /*0096*/ 	.short	(.L_144 - .L_143)
	.align		4
.L_143:
        /*0098*/ 	.word	index@(.nv.constant0._Z15limitVel_kernalfPfS_S_S_i)
        /*009c*/ 	.short	0x0380
        /*009e*/ 	.short	0x002c


	//----- nvinfo : EIATTR_SW_WAR
	.align		4
.L_144:
        /*00a0*/ 	.byte	0x04, 0x36
        /*00a2*/ 	.short	(.L_146 - .L_145)
.L_145:
        /*00a4*/ 	.word	0x00000008
.L_146:


//--------------------- .nv.info._Z16updatePos_kernalPfS_S_S_i --------------------------
	.section	.nv.info._Z16updatePos_kernalPfS_S_S_i,"",@"SHT_CUDA_INFO"
	.sectionflags	@""
	.align	4


	//----- nvinfo : EIATTR_CUDA_API_VERSION
	.align		4
        /*0000*/ 	.byte	0x04, 0x37
        /*0002*/ 	.short	(.L_148 - .L_147)
.L_147:
        /*0004*/ 	.word	0x00000082


	//----- nvinfo : EIATTR_KPARAM_INFO
	.align		4
.L_148:
        /*0008*/ 	.byte	0x04, 0x17
        /*000a*/ 	.short	(.L_150 - .L_149)
.L_149:
        /*000c*/ 	.word	0x00000000
        /*0010*/ 	.short	0x0004
        /*0012*/ 	.short	0x0020
        /*0014*/ 	.byte	0x00, 0xf0, 0x11, 0x00


	//----- nvinfo : EIATTR_KPARAM_INFO
	.align		4
.L_150:
        /*0018*/ 	.byte	0x04, 0x17
        /*001a*/ 	.short	(.L_152 - .L_151)
.L_151:
        /*001c*/ 	.word	0x00000000
        /*0020*/ 	.short	0x0003
        /*0022*/ 	.short	0x0018
        /*0024*/ 	.byte	0x00, 0xf5, 0x21, 0x00


	//----- nvinfo : EIATTR_KPARAM_INFO
	.align		4
.L_152:
        /*0028*/ 	.byte	0x04, 0x17
        /*002a*/ 	.short	(.L_154 - .L_153)
.L_153:
        /*002c*/ 	.word	0x00000000
        /*0030*/ 	.short	0x0002
        /*0032*/ 	.short	0x0010
        /*0034*/ 	.byte	0x00, 0xf5, 0x21, 0x00


	//----- nvinfo : EIATTR_KPARAM_INFO
	.align		4
.L_154:
        /*0038*/ 	.byte	0x04, 0x17
        /*003a*/ 	.short	(.L_156 - .L_155)
.L_155:
        /*003c*/ 	.word	0x00000000
        /*0040*/ 	.short	0x0001
        /*0042*/ 	.short	0x0008
        /*0044*/ 	.byte	0x00, 0xf5, 0x21, 0x00


	//----- nvinfo : EIATTR_KPARAM_INFO
	.align		4
.L_156:
        /*0048*/ 	.byte	0x04, 0x17
        /*004a*/ 	.short	(.L_158 - .L_157)
.L_157:
        /*004c*/ 	.word	0x00000000
        /*0050*/ 	.short	0x0000
        /*0052*/ 	.short	0x0000
        /*0054*/ 	.byte	0x00, 0xf5, 0x21, 0x00


	//----- nvinfo : EIATTR_SPARSE_MMA_MASK
	.align		4
.L_158:
        /*0058*/ 	.byte	0x03, 0x50
        /*005a*/ 	.short	0x0000


	//----- nvinfo : EIATTR_MAXREG_COUNT
	.align		4
        /*005c*/ 	.byte	0x03, 0x1b
        /*005e*/ 	.short	0x00ff


	//----- nvinfo : EIATTR_MERCURY_ISA_VERSION
	.align		4
        /*0060*/ 	.byte	0x03, 0x5f
        /*0062*/ 	.short	0x0101


	//----- nvinfo : EIATTR_VRC_CTA_INIT_COUNT
	.align		4
        /*0064*/ 	.byte	0x02, 0x4a
	.zero		1
	.zero		1


	//----- nvinfo : EIATTR_EXIT_INSTR_OFFSETS
	.align		4
        /*0068*/ 	.byte	0x04, 0x1c
        /*006a*/ 	.short	(.L_160 - .L_159)


	//   ....[0]....
.L_159:
        /*006c*/ 	.word	0x00000070


	//   ....[1]....
        /*0070*/ 	.word	0x00000190


	//----- nvinfo : EIATTR_CBANK_PARAM_SIZE
	.align		4
.L_160:
        /*0074*/ 	.byte	0x03, 0x19
        /*0076*/ 	.short	0x0024


	//----- nvinfo : EIATTR_PARAM_CBANK
	.align		4
        /*0078*/ 	.byte	0x04, 0x0a
        /*007a*/ 	.short	(.L_162 - .L_161)
	.align		4
.L_161:
        /*007c*/ 	.word	index@(.nv.constant0._Z16updatePos_kernalPfS_S_S_i)
        /*0080*/ 	.short	0x0380
        /*0082*/ 	.short	0x0024


	//----- nvinfo : EIATTR_SW_WAR
	.align		4
.L_162:
        /*0084*/ 	.byte	0x04, 0x36
        /*0086*/ 	.short	(.L_164 - .L_163)
.L_163:
        /*0088*/ 	.word	0x00000008
.L_164:


//--------------------- .nv.info._Z22avoidBoundaries_kernalPfS_S_S_i --------------------------
	.section	.nv.info._Z22avoidBoundaries_kernalPfS_S_S_i,"",@"SHT_CUDA_INFO"
	.sectionflags	@""
	.align	4


	//----- nvinfo : EIATTR_CUDA_API_VERSION
	.align		4
        /*0000*/ 	.byte	0x04, 0x37
        /*0002*/ 	.short	(.L_166 - .L_165)
.L_165:
        /*0004*/ 	.word	0x00000082


	//----- nvinfo : EIATTR_KPARAM_INFO
	.align		4
.L_166:
        /*0008*/ 	.byte	0x04, 0x17
        /*000a*/ 	.short	(.L_168 - .L_167)
.L_167:
        /*000c*/ 	.word	0x00000000
        /*0010*/ 	.short	0x0004
        /*0012*/ 	.short	0x0020
        /*0014*/ 	.byte	0x00, 0xf0, 0x11, 0x00


	//----- nvinfo : EIATTR_KPARAM_INFO
	.align		4
.L_168:
        /*0018*/ 	.byte	0x04, 0x17
        /*001a*/ 	.short	(.L_170 - .L_169)
.L_169:
        /*001c*/ 	.word	0x00000000
        /*0020*/ 	.short	0x0003
        /*0022*/ 	.short	0x0018
        /*0024*/ 	.byte	0x00, 0xf5, 0x21, 0x00


	//----- nvinfo : EIATTR_KPARAM_INFO
	.align		4
.L_170:
        /*0028*/ 	.byte	0x04, 0x17
        /*002a*/ 	.short	(.L_172 - .L_171)
.L_171:
        /*002c*/ 	.word	0x00000000
        /*0030*/ 	.short	0x0002
        /*0032*/ 	.short	0x0010
        /*0034*/ 	.byte	0x00, 0xf5, 0x21, 0x00


	//----- nvinfo : EIATTR_KPARAM_INFO
	.align		4
.L_172:
        /*0038*/ 	.byte	0x04, 0x17
        /*003a*/ 	.short	(.L_174 - .L_173)
.L_173:
        /*003c*/ 	.word	0x00000000
        /*0040*/ 	.short	0x0001
        /*0042*/ 	.short	0x0008
        /*0044*/ 	.byte	0x00, 0xf5, 0x21, 0x00


	//----- nvinfo : EIATTR_KPARAM_INFO
	.align		4
.L_174:
        /*0048*/ 	.byte	0x04, 0x17
        /*004a*/ 	.short	(.L_176 - .L_175)
.L_175:
        /*004c*/ 	.word	0x00000000
        /*0050*/ 	.short	0x0000
        /*0052*/ 	.short	0x0000
        /*0054*/ 	.byte	0x00, 0xf5, 0x21, 0x00


	//----- nvinfo : EIATTR_SPARSE_MMA_MASK
	.align		4
.L_176:
        /*0058*/ 	.byte	0x03, 0x50
        /*005a*/ 	.short	0x0000


	//----- nvinfo : EIATTR_MAXREG_COUNT
	.align		4
        /*005c*/ 	.byte	0x03, 0x1b
        /*005e*/ 	.short	0x00ff


	//----- nvinfo : EIATTR_MERCURY_ISA_VERSION
	.align		4
        /*0060*/ 	.byte	0x03, 0x5f
        /*0062*/ 	.short	0x0101


	//----- nvinfo : EIATTR_VRC_CTA_INIT_COUNT
	.align		4
        /*0064*/ 	.byte	0x02, 0x4a
	.zero		1
	.zero		1


	//----- nvinfo : EIATTR_EXIT_INSTR_OFFSETS
	.align		4
        /*0068*/ 	.byte	0x04, 0x1c
        /*006a*/ 	.short	(.L_178 - .L_177)


	//   ....[0]....
.L_177:
        /*006c*/ 	.word	0x00000070


	//   ....[1]....
        /*0070*/ 	.word	0x00000460


	//   ....[2]....
        /*0074*/ 	.word	0x00000810


	//   ....[3]....
        /*0078*/ 	.word	0x00000bf0


	//   ....[4]....
        /*007c*/ 	.word	0x00000c20


	//   ....[5]....
        /*0080*/ 	.word	0x00000c50


	//   ....[6]....
        /*0084*/ 	.word	0x00000f70


	//----- nvinfo : EIATTR_CRS_STACK_SIZE
	.align		4
.L_178:
        /*0088*/ 	.byte	0x04, 0x1e
        /*008a*/ 	.short	(.L_180 - .L_179)
.L_179:
        /*008c*/ 	.word	0x00000000


	//----- nvinfo : EIATTR_CBANK_PARAM_SIZE
	.align		4
.L_180:
        /*0090*/ 	.byte	0x03, 0x19
        /*0092*/ 	.short	0x0024


	//----- nvinfo : EIATTR_PARAM_CBANK
	.align		4
        /*0094*/ 	.byte	0x04, 0x0a
        /*0096*/ 	.short	(.L_182 - .L_181)
	.align		4
.L_181:
        /*0098*/ 	.word	index@(.nv.constant0._Z22avoidBoundaries_kernalPfS_S_S_i)
        /*009c*/ 	.short	0x0380
        /*009e*/ 	.short	0x0024


	//----- nvinfo : EIATTR_SW_WAR
	.align		4
.L_182:
        /*00a0*/ 	.byte	0x04, 0x36
        /*00a2*/ 	.short	(.L_184 - .L_183)
.L_183:
        /*00a4*/ 	.word	0x00000008
.L_184:


//--------------------- .nv.callgraph             --------------------------
	.section	.nv.callgraph,"",@"SHT_CUDA_CALLGRAPH"
	.align	4
	.sectionentsize	8
	.align		4
        /*0000*/ 	.word	0x00000000
	.align		4
        /*0004*/ 	.word	0xffffffff
	.align		4
        /*0008*/ 	.word	0x00000000
	.align		4
        /*000c*/ 	.word	0xfffffffe
	.align		4
        /*0010*/ 	.word	0x00000000
	.align		4
        /*0014*/ 	.word	0xfffffffd
	.align		4
        /*0018*/ 	.word	0x00000000
	.align		4
        /*001c*/ 	.word	0xfffffffc


//--------------------- .nv.constant4             --------------------------
	.section	.nv.constant4,"a",@progbits
	.align	8
	.align		8
.nv.constant4:
        /*0000*/ 	.dword	_ZN34_INTERNAL_c133f816_4_k_cu_60fd0d2d4cuda3std3__45__cpo5beginE
	.align		8
        /*0008*/ 	.dword	_ZN34_INTERNAL_c133f816_4_k_cu_60fd0d2d4cuda3std3__45__cpo3endE
	.align		8
        /*0010*/ 	.dword	_ZN34_INTERNAL_c133f816_4_k_cu_60fd0d2d4cuda3std3__45__cpo6cbeginE
	.align		8
        /*0018*/ 	.dword	_ZN34_INTERNAL_c133f816_4_k_cu_60fd0d2d4cuda3std3__45__cpo4cendE
	.align		8
        /*0020*/ 	.dword	_ZN34_INTERNAL_c133f816_4_k_cu_60fd0d2d4cuda3std3__45__cpo6rbeginE
	.align		8
        /*0028*/ 	.dword	_ZN34_INTERNAL_c133f816_4_k_cu_60fd0d2d4cuda3std3__45__cpo4rendE
	.align		8
        /*0030*/ 	.dword	_ZN34_INTERNAL_c133f816_4_k_cu_60fd0d2d4cuda3std3__45__cpo7crbeginE
	.align		8
        /*0038*/ 	.dword	_ZN34_INTERNAL_c133f816_4_k_cu_60fd0d2d4cuda3std3__45__cpo5crendE
	.align		8
        /*0040*/ 	.dword	_ZN34_INTERNAL_c133f816_4_k_cu_60fd0d2d4cuda3std3__436_GLOBAL__N__c133f816_4_k_cu_60fd0d2d6ignoreE
	.align		8
        /*0048*/ 	.dword	_ZN34_INTERNAL_c133f816_4_k_cu_60fd0d2d4cuda3std3__419piecewise_constructE
	.align		8
        /*0050*/ 	.dword	_ZN34_INTERNAL_c133f816_4_k_cu_60fd0d2d4cuda3std3__48in_placeE
	.align		8
        /*0058*/ 	.dword	_ZN34_INTERNAL_c133f816_4_k_cu_60fd0d2d4cuda3std3__420unreachable_sentinelE
	.align		8
        /*0060*/ 	.dword	_ZN34_INTERNAL_c133f816_4_k_cu_60fd0d2d4cuda3std3__47nulloptE
	.align		8
        /*0068*/ 	.dword	_ZN34_INTERNAL_c133f816_4_k_cu_60fd0d2d4cuda3std3__48unexpectE
	.align		8
        /*0070*/ 	.dword	_ZN34_INTERNAL_c133f816_4_k_cu_60fd0d2d4cuda3std6ranges3__45__cpo4swapE
	.align		8
        /*0078*/ 	.dword	_ZN34_INTERNAL_c133f816_4_k_cu_60fd0d2d4cuda3std6ranges3__45__cpo9iter_moveE
	.align		8
        /*0080*/ 	.dword	_ZN34_INTERNAL_c133f816_4_k_cu_60fd0d2d4cuda3std6ranges3__45__cpo5beginE
	.align		8
        /*0088*/ 	.dword	_ZN34_INTERNAL_c133f816_4_k_cu_60fd0d2d4cuda3std6ranges3__45__cpo3endE
	.align		8
        /*0090*/ 	.dword	_ZN34_INTERNAL_c133f816_4_k_cu_60fd0d2d4cuda3std6ranges3__45__cpo6cbeginE
	.align		8
        /*0098*/ 	.dword	_ZN34_INTERNAL_c133f816_4_k_cu_60fd0d2d4cuda3std6ranges3__45__cpo4cendE
	.align		8
        /*00a0*/ 	.dword	_ZN34_INTERNAL_c133f816_4_k_cu_60fd0d2d4cuda3std6ranges3__45__cpo7advanceE
	.align		8
        /*00a8*/ 	.dword	_ZN34_INTERNAL_c133f816_4_k_cu_60fd0d2d4cuda3std6ranges3__45__cpo9iter_swapE
	.align		8
        /*00b0*/ 	.dword	_ZN34_INTERNAL_c133f816_4_k_cu_60fd0d2d4cuda3std6ranges3__45__cpo4nextE
	.align		8
        /*00b8*/ 	.dword	_ZN34_INTERNAL_c133f816_4_k_cu_60fd0d2d4cuda3std6ranges3__45__cpo4prevE
	.align		8
        /*00c0*/ 	.dword	_ZN34_INTERNAL_c133f816_4_k_cu_60fd0d2d4cuda3std6ranges3__45__cpo4dataE
	.align		8
        /*00c8*/ 	.dword	_ZN34_INTERNAL_c133f816_4_k_cu_60fd0d2d4cuda3std6ranges3__45__cpo5cdataE
	.align		8
        /*00d0*/ 	.dword	_ZN34_INTERNAL_c133f816_4_k_cu_60fd0d2d4cuda3std6ranges3__45__cpo4sizeE
	.align		8
        /*00d8*/ 	.dword	_ZN34_INTERNAL_c133f816_4_k_cu_60fd0d2d4cuda3std6ranges3__45__cpo5ssizeE
	.align		8
        /*00e0*/ 	.dword	_ZN34_INTERNAL_c133f816_4_k_cu_60fd0d2d4cuda3std6ranges3__45__cpo8distanceE
	.align		8
        /*00e8*/ 	.dword	_ZN34_INTERNAL_c133f816_4_k_cu_60fd0d2d6thrust24THRUST_300001_SM_1000_NS8cuda_cub3parE
	.align		8
        /*00f0*/ 	.dword	_ZN34_INTERNAL_c133f816_4_k_cu_60fd0d2d6thrust24THRUST_300001_SM_1000_NS8cuda_cub10par_nosyncE
	.align		8
        /*00f8*/ 	.dword	_ZN34_INTERNAL_c133f816_4_k_cu_60fd0d2d6thrust24THRUST_300001_SM_1000_NS6system6detail10sequential3seqE
	.align		8
        /*0100*/ 	.dword	_ZN34_INTERNAL_c133f816_4_k_cu_60fd0d2d6thrust24THRUST_300001_SM_1000_NS6system3cpp3parE
	.align		8
        /*0108*/ 	.dword	_ZN34_INTERNAL_c133f816_4_k_cu_60fd0d2d6thrust24THRUST_300001_SM_1000_NS12placeholders2_1E
	.align		8
        /*0110*/ 	.dword	_ZN34_INTERNAL_c133f816_4_k_cu_60fd0d2d6thrust24THRUST_300001_SM_1000_NS12placeholders2_2E
	.align		8
        /*0118*/ 	.dword	_ZN34_INTERNAL_c133f816_4_k_cu_60fd0d2d6thrust24THRUST_300001_SM_1000_NS12placeholders2_3E
	.align		8
        /*0120*/ 	.dword	_ZN34_INTERNAL_c133f816_4_k_cu_60fd0d2d6thrust24THRUST_300001_SM_1000_NS12placeholders2_4E
	.align		8
        /*0128*/ 	.dword	_ZN34_INTERNAL_c133f816_4_k_cu_60fd0d2d6thrust24THRUST_300001_SM_1000_NS12placeholders2_5E
	.align		8
        /*0130*/ 	.dword	_ZN34_INTERNAL_c133f816_4_k_cu_60fd0d2d6thrust24THRUST_300001_SM_1000_NS12placeholders2_6E
	.align		8
        /*0138*/ 	.dword	_ZN34_INTERNAL_c133f816_4_k_cu_60fd0d2d6thrust24THRUST_300001_SM_1000_NS12placeholders2_7E
	.align		8
        /*0140*/ 	.dword	_ZN34_INTERNAL_c133f816_4_k_cu_60fd0d2d6thrust24THRUST_300001_SM_1000_NS12placeholders2_8E
	.align		8
        /*0148*/ 	.dword	_ZN34_INTERNAL_c133f816_4_k_cu_60fd0d2d6thrust24THRUST_300001_SM_1000_NS12placeholders2_9E
	.align		8
        /*0150*/ 	.dword	_ZN34_INTERNAL_c133f816_4_k_cu_60fd0d2d6thrust24THRUST_300001_SM_1000_NS12placeholders3_10E
	.align		8
        /*0158*/ 	.dword	_ZN34_INTERNAL_c133f816_4_k_cu_60fd0d2d6thrust24THRUST_300001_SM_1000_NS3seqE
	.align		8
        /*0160*/ 	.dword	_ZN34_INTERNAL_c133f816_4_k_cu_60fd0d2d6thrust24THRUST_300001_SM_1000_NS6deviceE


//--------------------- .text._ZN3cub18CUB_300001_SM_10006detail11EmptyKernelIvEEvv --------------------------
	.section	.text._ZN3cub18CUB_300001_SM_10006detail11EmptyKernelIvEEvv,"ax",@progbits
	.align	128
        .global         _ZN3cub18CUB_300001_SM_10006detail11EmptyKernelIvEEvv
        .type           _ZN3cub18CUB_300001_SM_10006detail11EmptyKernelIvEEvv,@function
        .size           _ZN3cub18CUB_300001_SM_10006detail11EmptyKernelIvEEvv,(.L_x_161 - _ZN3cub18CUB_300001_SM_10006detail11EmptyKernelIvEEvv)
        .other          _ZN3cub18CUB_300001_SM_10006detail11EmptyKernelIvEEvv,@"STO_CUDA_ENTRY STV_DEFAULT"
_ZN3cub18CUB_300001_SM_10006detail11EmptyKernelIvEEvv:
.text._ZN3cub18CUB_300001_SM_10006detail11EmptyKernelIvEEvv:
[----:B------:R-:W-:Y:S01]  /*0000*/  LDC R1, c[0x0][0x37c] ;  /* 0x0000df00ff017b82 */ /* 0x000fe20000000800 */
[----:B------:R-:W-:Y:S05]  /*0010*/  EXIT ;  /* 0x000000000000794d */ /* 0x000fea0003800000 */
.L_x_0:
[----:B------:R-:W-:-:S00]  /*0020*/  BRA `(.L_x_0) ;  /* 0xfffffffc00fc7947 */ /* 0x000fc0000383ffff */
[----:B------:R-:W-:-:S00]  /*0030*/  NOP ;  /* 0x0000000000007918 */ /* 0x000fc00000000000 */
        /* <DEDUP_REMOVED lines=12> */
.L_x_161:


//--------------------- .text._Z12flock_kernalPfS_S_S_S_S_S_S_S_S_i --------------------------
	.section	.text._Z12flock_kernalPfS_S_S_S_S_S_S_S_S_i,"ax",@progbits
	.align	128
        .global         _Z12flock_kernalPfS_S_S_S_S_S_S_S_S_i
        .type           _Z12flock_kernalPfS_S_S_S_S_S_S_S_S_i,@function
        .size           _Z12flock_kernalPfS_S_S_S_S_S_S_S_S_i,(.L_x_156 - _Z12flock_kernalPfS_S_S_S_S_S_S_S_S_i)
        .other          _Z12flock_kernalPfS_S_S_S_S_S_S_S_S_i,@"STO_CUDA_ENTRY STV_DEFAULT"
_Z12flock_kernalPfS_S_S_S_S_S_S_S_S_i:
.text._Z12flock_kernalPfS_S_S_S_S_S_S_S_S_i:
[----:B------:R-:W-:Y:S01]  /*0000*/  LDC R1, c[0x0][0x37c] ;  /* 0x0000df00ff017b82 */ /* 0x000fe20000000800 */
[----:B------:R-:W0:Y:S07]  /*0010*/  S2R R3, SR_TID.X ;  /* 0x0000000000037919 */ /* 0x000e2e0000002100 */
[----:B------:R-:W0:Y:S01]  /*0020*/  S2UR UR5, SR_CTAID.X ;  /* 0x00000000000579c3 */ /* 0x000e220000002500 */
[----:B------:R-:W1:Y:S07]  /*0030*/  LDCU UR7, c[0x0][0x3d0] ;  /* 0x00007a00ff0777ac */ /* 0x000e6e0008000800 */
[----:B------:R-:W0:Y:S01]  /*0040*/  LDC R4, c[0x0][0x360] ;  /* 0x0000d800ff047b82 */ /* 0x000e220000000800 */
[----:B------:R-:W2:Y:S07]  /*0050*/  LDCU UR4, c[0x0][0x364] ;  /* 0x00006c80ff0477ac */ /* 0x000eae0008000800 */
[----:B------:R-:W2:Y:S01]  /*0060*/  S2UR UR6, SR_CTAID.Y ;  /* 0x00000000000679c3 */ /* 0x000ea20000002600 */
[----:B0-----:R-:W-:-:S05]  /*0070*/  IMAD R4, R4, UR5, R3 ;  /* 0x0000000504047c24 */ /* 0x001fca000f8e0203 */
[----:B-1----:R-:W-:Y:S01]  /*0080*/  ISETP.GE.U32.AND P0, PT, R4, UR7, PT ;  /* 0x0000000704007c0c */ /* 0x002fe2000bf06070 */
[----:B--2---:R-:W-:-:S12]  /*0090*/  UIMAD UR6, UR6, UR4, URZ ;  /* 0x00000004060672a4 */ /* 0x004fd8000f8e02ff */
[----:B------:R-:W-:Y:S05]  /*00a0*/  @P0 EXIT ;  /* 0x000000000000094d */ /* 0x000fea0003800000 */
[----:B------:R-:W0:Y:S01]  /*00b0*/  S2R R3, SR_TID.Y ;  /* 0x0000000000037919 */ /* 0x000e220000002200 */
[----:B------:R-:W1:Y:S01]  /*00c0*/  S2UR UR5, SR_CgaCtaId ;  /* 0x00000000000579c3 */ /* 0x000e620000008800 */
[----:B------:R-:W-:Y:S01]  /*00d0*/  UMOV UR4, 0x400 ;  /* 0x0000040000047882 */ /* 0x000fe20000000000 */
[----:B------:R-:W2:Y:S01]  /*00e0*/  LDCU.64 UR8, c[0x0][0x358] ;  /* 0x00006b00ff0877ac */ /* 0x000ea20008000a00 */
[----:B------:R-:W-:-:S04]  /*00f0*/  UIADD3 UR4, UPT, UPT, UR4, 0x3e80, URZ ;  /* 0x00003e8004047890 */ /* 0x000fc8000fffe0ff */
[----:B-1----:R-:W-:-:S06]  /*0100*/  ULEA UR4, UR5, UR4, 0x18 ;  /* 0x0000000405047291 */ /* 0x002fcc000f8ec0ff */
[----:B------:R-:W-:Y:S02]  /*0110*/  LEA R2, R4, UR4, 0x2 ;  /* 0x0000000404027c11 */ /* 0x000fe4000f8e10ff */
[----:B0-----:R-:W-:-:S04]  /*0120*/  IADD3 R9, PT, PT, R3, UR6, RZ ;  /* 0x0000000603097c10 */ /* 0x001fc8000fffe0ff */
[----:B------:R-:W-:-:S13]  /*0130*/  ISETP.GE.U32.AND P0, PT, R9, UR7, PT ;  /* 0x0000000709007c0c */ /* 0x000fda000bf06070 */
[----:B--2---:R-:W-:Y:S05]  /*0140*/  @P0 BRA `(.L_x_1) ;  /* 0x0000000000bc0947 */ /* 0x004fea0003800000 */
[----:B------:R-:W0:Y:S01]  /*0150*/  LDC.64 R18, c[0x0][0x380] ;  /* 0x0000e000ff127b82 */ /* 0x000e220000000a00 */
[C---:B------:R-:W-:Y:S01]  /*0160*/  ISETP.NE.AND P0, PT, R4.reuse, R9, PT ;  /* 0x000000090400720c */ /* 0x040fe20003f05270 */
[----:B------:R1:W-:Y:S01]  /*0170*/  STS [R2], RZ ;  /* 0x000000ff02007388 */ /* 0x0003e20000000800 */
[----:B------:R-:W-:Y:S05]  /*0180*/  WARPSYNC.ALL ;  /* 0x0000000000007948 */ /* 0x000fea0003800000 */
[----:B------:R-:W2:Y:S01]  /*0190*/  LDC.64 R12, c[0x0][0x388] ;  /* 0x0000e200ff0c7b82 */ /* 0x000ea20000000a00 */
[----:B0-----:R-:W-:-:S05]  /*01a0*/  IMAD.WIDE.U32 R18, R4, 0x4, R18 ;  /* 0x0000000404127825 */ /* 0x001fca00078e0012 */
[----:B------:R1:W-:Y:S01]  /*01b0*/  STG.E desc[UR8][R18.64], RZ ;  /* 0x000000ff12007986 */ /* 0x0003e2000c101908 */
[----:B--2---:R-:W-:-:S05]  /*01c0*/  IMAD.WIDE.U32 R12, R4, 0x4, R12 ;  /* 0x00000004040c7825 */ /* 0x004fca00078e000c */
[----:B------:R1:W-:Y:S01]  /*01d0*/  STG.E desc[UR8][R12.64], RZ ;  /* 0x000000ff0c007986 */ /* 0x0003e2000c101908 */
[----:B------:R-:W-:Y:S06]  /*01e0*/  BAR.SYNC.DEFER_BLOCKING 0x0 ;  /* 0x0000000000007b1d */ /* 0x000fec0000010000 */
[----:B------:R-:W-:Y:S05]  /*01f0*/  @!P0 BRA `(.L_x_1) ;  /* 0x0000000000908947 */ /* 0x000fea0003800000 */
[----:B------:R-:W0:Y:S08]  /*0200*/  LDC.64 R14, c[0x0][0x3b8] ;  /* 0x0000ee00ff0e7b82 */ /* 0x000e300000000a00 */
[----:B------:R-:W2:Y:S01]  /*0210*/  LDC.64 R16, c[0x0][0x3b0] ;  /* 0x0000ec00ff107b82 */ /* 0x000ea20000000a00 */
[----:B0-----:R-:W-:-:S04]  /*0220*/  IMAD.WIDE.U32 R10, R4, 0x4, R14 ;  /* 0x00000004040a7825 */ /* 0x001fc800078e000e */
[C---:B------:R-:W-:Y:S02]  /*0230*/  IMAD.WIDE.U32 R14, R9.reuse, 0x4, R14 ;  /* 0x00000004090e7825 */ /* 0x040fe400078e000e */
[----:B------:R-:W3:Y:S02]  /*0240*/  LDG.E R10, desc[UR8][R10.64] ;  /* 0x000000080a0a7981 */ /* 0x000ee4000c1e1900 */
[--C-:B--2---:R-:W-:Y:S02]  /*0250*/  IMAD.WIDE.U32 R6, R4, 0x4, R16.reuse ;  /* 0x0000000404067825 */ /* 0x104fe400078e0010 */
[----:B------:R-:W3:Y:S02]  /*0260*/  LDG.E R5, desc[UR8][R14.64] ;  /* 0x000000080e057981 */ /* 0x000ee4000c1e1900 */
[----:B------:R-:W-:Y:S02]  /*0270*/  IMAD.WIDE.U32 R16, R9, 0x4, R16 ;  /* 0x0000000409107825 */ /* 0x000fe400078e0010 */
[----:B------:R-:W2:Y:S04]  /*0280*/  LDG.E R6, desc[UR8][R6.64] ;  /* 0x0000000806067981 */ /* 0x000ea8000c1e1900 */
[----:B------:R-:W2:Y:S01]  /*0290*/  LDG.E R17, desc[UR8][R16.64] ;  /* 0x0000000810117981 */ /* 0x000ea2000c1e1900 */
[----:B------:R-:W-:Y:S01]  /*02a0*/  BSSY.RECONVERGENT B0, `(.L_x_2) ;  /* 0x0000010000007945 */ /* 0x000fe20003800200 */
[----:B---3--:R-:W-:-:S04]  /*02b0*/  FADD R5, R10, -R5 ;  /* 0x800000050a057221 */ /* 0x008fc80000000000 */
[----:B------:R-:W-:Y:S01]  /*02c0*/  FMUL R5, R5, R5 ;  /* 0x0000000505057220 */ /* 0x000fe20000400000 */
[----:B--2---:R-:W-:-:S04]  /*02d0*/  FADD R0, R6, -R17 ;  /* 0x8000001106007221 */ /* 0x004fc80000000000 */
[----:B------:R-:W-:-:S04]  /*02e0*/  FFMA R0, R0, R0, R5 ;  /* 0x0000000000007223 */ /* 0x000fc80000000005 */
[----:B------:R-:W-:Y:S01]  /*02f0*/  VIADD R8, R0, 0xf3000000 ;  /* 0xf300000000087836 */ /* 0x000fe20000000000 */
[----:B------:R0:W2:Y:S04]  /*0300*/  MUFU.RSQ R5, R0 ;  /* 0x0000000000057308 */ /* 0x0000a80000001400 */
[----:B------:R-:W-:-:S13]  /*0310*/  ISETP.GT.U32.AND P0, PT, R8, 0x727fffff, PT ;  /* 0x727fffff0800780c */ /* 0x000fda0003f04070 */
[----:B0-2---:R-:W-:Y:S05]  /*0320*/  @!P0 BRA `(.L_x_3) ;  /* 0x00000000000c8947 */ /* 0x005fea0003800000 */
[----:B------:R-:W-:-:S07]  /*0330*/  MOV R6, 0x350 ;  /* 0x0000035000067802 */ /* 0x000fce0000000f00 */
[----:B-1----:R-:W-:Y:S05]  /*0340*/  CALL.REL.NOINC `($__internal_0_$__cuda_sm20_sqrt_rn_f32_slowpath) ;  /* 0x0000003400647944 */ /* 0x002fea0003c00000 */
[----:B------:R-:W-:Y:S05]  /*0350*/  BRA `(.L_x_4) ;  /* 0x0000000000107947 */ /* 0x000fea0003800000 */
.L_x_3:
[----:B------:R-:W-:Y:S01]  /*0360*/  FMUL.FTZ R7, R0, R5 ;  /* 0x0000000500077220 */ /* 0x000fe20000410000 */
[----:B------:R-:W-:-:S03]  /*0370*/  FMUL.FTZ R5, R5, 0.5 ;  /* 0x3f00000005057820 */ /* 0x000fc60000410000 */
[----:B------:R-:W-:-:S04]  /*0380*/  FFMA R0, -R7, R7, R0 ;  /* 0x0000000707007223 */ /* 0x000fc80000000100 */
[----:B------:R-:W-:-:S07]  /*0390*/  FFMA R0, R0, R5, R7 ;  /* 0x0000000500007223 */ /* 0x000fce0000000007 */
.L_x_4:
[----:B------:R-:W-:Y:S05]  /*03a0*/  BSYNC.RECONVERGENT B0 ;  /* 0x0000000000007941 */ /* 0x000fea0003800200 */
.L_x_2:
[----:B------:R-:W0:Y:S01]  /*03b0*/  F2F.F64.F32 R6, R0 ;  /* 0x0000000000067310 */ /* 0x000e220000201800 */
[----:B------:R-:W-:Y:S01]  /*03c0*/  UMOV UR4, 0x9999999a ;  /* 0x9999999a00047882 */ /* 0x000fe20000000000 */
[----:B------:R-:W-:Y:S02]  /*03d0*/  UMOV UR5, 0x3fc99999 ;  /* 0x3fc9999900057882 */ /* 0x000fe40000000000 */
[----:B0-----:R-:W-:-:S14]  /*03e0*/  DSETP.GEU.AND P0, PT, R6, UR4, PT ;  /* 0x0000000406007e2a */ /* 0x001fdc000bf0e000 */
[----:B------:R-:W-:Y:S05]  /*03f0*/  @P0 BRA `(.L_x_1) ;  /* 0x0000000000100947 */ /* 0x000fea0003800000 */
[----:B------:R0:W-:Y:S04]  /*0400*/  REDG.E.ADD.F32.FTZ.RN.STRONG.GPU desc[UR8][R18.64], R17 ;  /* 0x00000011120079a6 */ /* 0x0001e8000c12f308 */
[----:B------:R-:W2:Y:S04]  /*0410*/  LDG.E R15, desc[UR8][R14.64] ;  /* 0x000000080e0f7981 */ /* 0x000ea8000c1e1900 */
[----:B------:R0:W-:Y:S04]  /*0420*/  ATOMS.POPC.INC.32 RZ, [R2+URZ] ;  /* 0x0000000002ff7f8c */ /* 0x0001e8000d8000ff */
[----:B--2---:R0:W-:Y:S02]  /*0430*/  REDG.E.ADD.F32.FTZ.RN.STRONG.GPU desc[UR8][R12.64], R15 ;  /* 0x0000000f0c0079a6 */ /* 0x0041e4000c12f308 */
.L_x_1:
[----:B------:R-:W-:Y:S01]  /*0440*/  ISETP.NE.AND P0, PT, R9, RZ, PT ;  /* 0x000000ff0900720c */ /* 0x000fe20003f05270 */
[----:B------:R-:W-:Y:S05]  /*0450*/  WARPSYNC.ALL ;  /* 0x0000000000007948 */ /* 0x000fea0003800000 */
[----:B------:R-:W-:Y:S06]  /*0460*/  BAR.SYNC.DEFER_BLOCKING 0x0 ;  /* 0x0000000000007b1d */ /* 0x000fec0000010000 */
[----:B------:R-:W-:Y:S04]  /*0470*/  BSSY.RECONVERGENT B2, `(.L_x_5) ;  /* 0x00000e1000027945 */ /* 0x000fe80003800200 */
[----:B------:R-:W-:Y:S05]  /*0480*/  @P0 BRA `(.L_x_6) ;  /* 0x0000000c007c0947 */ /* 0x000fea0003800000 */
[----:B01----:R-:W0:Y:S02]  /*0490*/  LDS R2, [R2] ;  /* 0x0000000002027984 */ /* 0x003e240000000800 */
[----:B0-----:R-:W-:-:S13]  /*04a0*/  ISETP.NE.AND P0, PT, R2, RZ, PT ;  /* 0x000000ff0200720c */ /* 0x001fda0003f05270 */
[----:B------:R-:W-:Y:S05]  /*04b0*/  @!P0 BRA `(.L_x_6) ;  /* 0x0000000c00708947 */ /* 0x000fea0003800000 */
[----:B------:R-:W0:Y:S02]  /*04c0*/  LDC.64 R14, c[0x0][0x380] ;  /* 0x0000e000ff0e7b82 */ /* 0x000e240000000a00 */
[----:B0-----:R-:W-:-:S05]  /*04d0*/  IMAD.WIDE.U32 R14, R4, 0x4, R14 ;  /* 0x00000004040e7825 */ /* 0x001fca00078e000e */
[----:B------:R-:W2:Y:S01]  /*04e0*/  LDG.E R0, desc[UR8][R14.64] ;  /* 0x000000080e007981 */ /* 0x000ea2000c1e1900 */
[----:B------:R-:W-:Y:S01]  /*04f0*/  I2FP.F32.U32 R2, R2 ;  /* 0x0000000200027245 */ /* 0x000fe20000201000 */
[----:B------:R-:W-:Y:S03]  /*0500*/  BSSY.RECONVERGENT B3, `(.L_x_7) ;  /* 0x000000d000037945 */ /* 0x000fe60003800200 */
[----:B------:R-:W0:Y:S02]  /*0510*/  MUFU.RCP R5, R2 ;  /* 0x0000000200057308 */ /* 0x000e240000001000 */
[----:B0-----:R-:W-:-:S04]  /*0520*/  FFMA R6, -R2, R5, 1 ;  /* 0x3f80000002067423 */ /* 0x001fc80000000105 */
[----:B------:R-:W-:Y:S02]  /*0530*/  FFMA R5, R5, R6, R5 ;  /* 0x0000000605057223 */ /* 0x000fe40000000005 */
[----:B--2---:R-:W0:Y:S02]  /*0540*/  FCHK P0, R0, R2 ;  /* 0x0000000200007302 */ /* 0x004e240000000000 */
[----:B------:R-:W-:-:S04]  /*0550*/  FFMA R6, R0, R5, RZ ;  /* 0x0000000500067223 */ /* 0x000fc800000000ff */
[----:B------:R-:W-:-:S04]  /*0560*/  FFMA R19, -R2, R6, R0 ;  /* 0x0000000602137223 */ /* 0x000fc80000000100 */
[----:B------:R-:W-:Y:S01]  /*0570*/  FFMA R19, R5, R19, R6 ;  /* 0x0000001305137223 */ /* 0x000fe20000000006 */
[----:B0-----:R-:W-:Y:S06]  /*0580*/  @!P0 BRA `(.L_x_8) ;  /* 0x0000000000108947 */ /* 0x001fec0003800000 */
[----:B------:R-:W-:Y:S02]  /*0590*/  MOV R16, R2 ;  /* 0x0000000200107202 */ /* 0x000fe40000000f00 */
[----:B------:R-:W-:-:S07]  /*05a0*/  MOV R6, 0x5c0 ;  /* 0x000005c000067802 */ /* 0x000fce0000000f00 */
[----:B------:R-:W-:Y:S05]  /*05b0*/  CALL.REL.NOINC `($__internal_1_$__cuda_sm3x_div_rn_noftz_f32_slowpath) ;  /* 0x0000003400207944 */ /* 0x000fea0003c00000 */
[----:B------:R-:W-:-:S07]  /*05c0*/  IMAD.MOV.U32 R19, RZ, RZ, R0 ;  /* 0x000000ffff137224 */ /* 0x000fce00078e0000 */
.L_x_8:
[----:B------:R-:W-:Y:S05]  /*05d0*/  BSYNC.RECONVERGENT B3 ;  /* 0x0000000000037941 */ /* 0x000fea0003800200 */
.L_x_7:
[----:B------:R-:W0:Y:S02]  /*05e0*/  LDC.64 R12, c[0x0][0x388] ;  /* 0x0000e200ff0c7b82 */ /* 0x000e240000000a00 */
[----:B0-----:R-:W-:-:S05]  /*05f0*/  IMAD.WIDE.U32 R12, R4, 0x4, R12 ;  /* 0x00000004040c7825 */ /* 0x001fca00078e000c */
[----:B------:R-:W2:Y:S01]  /*0600*/  LDG.E R5, desc[UR8][R12.64] ;  /* 0x000000080c057981 */ /* 0x000ea2000c1e1900 */
[----:B------:R-:W0:Y:S01]  /*0610*/  MUFU.RCP R7, R2 ;  /* 0x0000000200077308 */ /* 0x000e220000001000 */
[----:B------:R-:W-:Y:S01]  /*0620*/  BSSY.RECONVERGENT B3, `(.L_x_9) ;  /* 0x000000c000037945 */ /* 0x000fe20003800200 */
[----:B0-----:R-:W-:-:S04]  /*0630*/  FFMA R0, -R2, R7, 1 ;  /* 0x3f80000002007423 */ /* 0x001fc80000000107 */
[----:B------:R-:W-:Y:S02]  /*0640*/  FFMA R0, R7, R0, R7 ;  /* 0x0000000007007223 */ /* 0x000fe40000000007 */
[----:B--2---:R-:W0:Y:S02]  /*0650*/  FCHK P0, R5, R2 ;  /* 0x0000000205007302 */ /* 0x004e240000000000 */
[----:B------:R-:W-:-:S04]  /*0660*/  FFMA R7, R0, R5, RZ ;  /* 0x0000000500077223 */ /* 0x000fc800000000ff */
[----:B------:R-:W-:-:S04]  /*0670*/  FFMA R6, -R2, R7, R5 ;  /* 0x0000000702067223 */ /* 0x000fc80000000105 */
[----:B------:R-:W-:Y:S01]  /*0680*/  FFMA R0, R0, R6, R7 ;  /* 0x0000000600007223 */ /* 0x000fe20000000007 */
[----:B0-----:R-:W-:Y:S06]  /*0690*/  @!P0 BRA `(.L_x_10) ;  /* 0x0000000000108947 */ /* 0x001fec0003800000 */
[----:B------:R-:W-:Y:S01]  /*06a0*/  MOV R0, R5 ;  /* 0x0000000500007202 */ /* 0x000fe20000000f00 */
[----:B------:R-:W-:Y:S01]  /*06b0*/  IMAD.MOV.U32 R16, RZ, RZ, R2 ;  /* 0x000000ffff107224 */ /* 0x000fe200078e0002 */
[----:B------:R-:W-:-:S07]  /*06c0*/  MOV R6, 0x6e0 ;  /* 0x000006e000067802 */ /* 0x000fce0000000f00 */
[----:B------:R-:W-:Y:S05]  /*06d0*/  CALL.REL.NOINC `($__internal_1_$__cuda_sm3x_div_rn_noftz_f32_slowpath) ;  /* 0x0000003000d87944 */ /* 0x000fea0003c00000 */
.L_x_10:
[----:B------:R-:W-:Y:S05]  /*06e0*/  BSYNC.RECONVERGENT B3 ;  /* 0x0000000000037941 */ /* 0x000fea0003800200 */
.L_x_9:
[----:B------:R-:W0:Y:S01]  /*06f0*/  LDC.64 R6, c[0x0][0x3b0] ;  /* 0x0000ec00ff067b82 */ /* 0x000e220000000a00 */
[----:B------:R-:W-:Y:S04]  /*0700*/  STG.E desc[UR8][R14.64], R19 ;  /* 0x000000130e007986 */ /* 0x000fe8000c101908 */
[----:B------:R1:W-:Y:S03]  /*0710*/  STG.E desc[UR8][R12.64], R0 ;  /* 0x000000000c007986 */ /* 0x0003e6000c101908 */
[----:B------:R-:W2:Y:S01]  /*0720*/  LDC.64 R10, c[0x0][0x3b8] ;  /* 0x0000ee00ff0a7b82 */ /* 0x000ea20000000a00 */
[----:B------:R-:W3:Y:S01]  /*0730*/  LDG.E R2, desc[UR8][R14.64] ;  /* 0x000000080e027981 */ /* 0x000ee2000c1e1900 */
[----:B0-----:R-:W-:-:S06]  /*0740*/  IMAD.WIDE.U32 R6, R4, 0x4, R6 ;  /* 0x0000000404067825 */ /* 0x001fcc00078e0006 */
[----:B------:R-:W3:Y:S01]  /*0750*/  LDG.E R7, desc[UR8][R6.64] ;  /* 0x0000000806077981 */ /* 0x000ee2000c1e1900 */
[----:B--2---:R-:W-:-:S04]  /*0760*/  IMAD.WIDE.U32 R20, R4, 0x4, R10 ;  /* 0x0000000404147825 */ /* 0x004fc800078e000a */
[----:B---3--:R-:W-:-:S05]  /*0770*/  FADD R23, R2, -R7 ;  /* 0x8000000702177221 */ /* 0x008fca0000000000 */
[----:B------:R0:W-:Y:S04]  /*0780*/  STG.E desc[UR8][R14.64], R23 ;  /* 0x000000170e007986 */ /* 0x0001e8000c101908 */
[----:B------:R-:W2:Y:S04]  /*0790*/  LDG.E R20, desc[UR8][R20.64] ;  /* 0x0000000814147981 */ /* 0x000ea8000c1e1900 */
[----:B------:R-:W2:Y:S02]  /*07a0*/  LDG.E R5, desc[UR8][R12.64] ;  /* 0x000000080c057981 */ /* 0x000ea4000c1e1900 */
[----:B--2---:R-:W-:-:S05]  /*07b0*/  FADD R5, R5, -R20 ;  /* 0x8000001405057221 */ /* 0x004fca0000000000 */
[----:B------:R2:W-:Y:S04]  /*07c0*/  STG.E desc[UR8][R12.64], R5 ;  /* 0x000000050c007986 */ /* 0x0005e8000c101908 */
[----:B-1----:R-:W3:Y:S01]  /*07d0*/  LDG.E R0, desc[UR8][R14.64] ;  /* 0x000000080e007981 */ /* 0x002ee2000c1e1900 */
[----:B------:R-:W-:Y:S01]  /*07e0*/  HFMA2 R18, -RZ, RZ, 0, 0 ;  /* 0x00000000ff127431 */ /* 0x000fe200000001ff */
[----:B------:R-:W1:Y:S01]  /*07f0*/  F2F.F64.F32 R10, |R5| ;  /* 0x40000005000a7310 */ /* 0x000e620000201800 */
[----:B------:R-:W-:Y:S02]  /*0800*/  MOV R2, RZ ;  /* 0x000000ff00027202 */ /* 0x000fe40000000f00 */
[----:B------:R-:W-:Y:S02]  /*0810*/  MOV R22, RZ ;  /* 0x000000ff00167202 */ /* 0x000fe40000000f00 */
[----:B-1----:R-:W-:Y:S01]  /*0820*/  MOV R8, R10 ;  /* 0x0000000a00087202 */ /* 0x002fe20000000f00 */
[----:B------:R-:W-:Y:S01]  /*0830*/  UMOV UR4, 0xffffffff ;  /* 0xffffffff00047882 */ /* 0x000fe20000000000 */
[----:B------:R-:W-:-:S02]  /*0840*/  UMOV UR5, 0x7fefffff ;  /* 0x7fefffff00057882 */ /* 0x000fc40000000000 */
[----:B------:R-:W-:Y:S01]  /*0850*/  UMOV UR7, UR5 ;  /* 0x0000000500077c82 */ /* 0x000fe20008000000 */
[----:B------:R-:W-:Y:S01]  /*0860*/  MOV R24, 0x0 ;  /* 0x0000000000187802 */ /* 0x000fe20000000f00 */
[----:B------:R-:W-:Y:S01]  /*0870*/  BSSY.RECONVERGENT B3, `(.L_x_11) ;  /* 0x0000067000037945 */ /* 0x000fe20003800200 */
[----:B---3--:R-:W1:Y:S02]  /*0880*/  F2F.F64.F32 R16, |R0| ;  /* 0x4000000000107310 */ /* 0x008e640000201800 */
[----:B-1----:R-:W-:Y:S01]  /*0890*/  DSETP.MAX.AND P0, P1, RZ, R16, PT ;  /* 0x00000010ff00722a */ /* 0x002fe2000390f000 */
[----:B------:R-:W-:Y:S02]  /*08a0*/  IMAD.MOV.U32 R19, RZ, RZ, R17 ;  /* 0x000000ffff137224 */ /* 0x000fe400078e0011 */
[----:B------:R-:W-:-:S03]  /*08b0*/  IMAD.MOV.U32 R7, RZ, RZ, R16 ;  /* 0x000000ffff077224 */ /* 0x000fc600078e0010 */
[----:B0-----:R-:W-:Y:S02]  /*08c0*/  FSEL R23, R2, R19, P0 ;  /* 0x0000001302177208 */ /* 0x001fe40000000000 */
[----:B------:R-:W-:-:S06]  /*08d0*/  SEL R18, R18, R7, P0 ;  /* 0x0000000712127207 */ /* 0x000fcc0000000000 */
[----:B------:R-:W-:-:S04]  /*08e0*/  @P1 LOP3.LUT R23, R19, 0x80000, RZ, 0xfc, !PT ;  /* 0x0008000013171812 */ /* 0x000fc800078efcff */
[----:B------:R-:W-:-:S06]  /*08f0*/  MOV R19, R23 ;  /* 0x0000001700137202 */ /* 0x000fcc0000000f00 */
[C---:B------:R-:W-:Y:S02]  /*0900*/  DSETP.MAX.AND P4, P5, R10.reuse, R18, PT ;  /* 0x000000120a00722a */ /* 0x040fe40003d8f000 */
[----:B------:R-:W-:Y:S01]  /*0910*/  DSETP.MIN.AND P0, P1, RZ, R16, PT ;  /* 0x00000010ff00722a */ /* 0x000fe20003900000 */
[----:B------:R-:W-:Y:S01]  /*0920*/  IMAD.MOV.U32 R2, RZ, RZ, R11 ;  /* 0x000000ffff027224 */ /* 0x000fe200078e000b */
[----:B------:R-:W-:Y:S01]  /*0930*/  MOV R21, R19 ;  /* 0x0000001300157202 */ /* 0x000fe20000000f00 */
[----:B------:R-:W-:-:S03]  /*0940*/  DSETP.MIN.AND P2, P3, R10, R18, PT ;  /* 0x000000120a00722a */ /* 0x000fc60003b40000 */
[----:B------:R-:W-:Y:S01]  /*0950*/  SEL R22, R22, R7, P0 ;  /* 0x0000000716167207 */ /* 0x000fe20000000000 */
[----:B------:R-:W-:Y:S01]  /*0960*/  IMAD.MOV.U32 R7, RZ, RZ, R18 ;  /* 0x000000ffff077224 */ /* 0x000fe200078e0012 */
[----:B------:R-:W-:Y:S02]  /*0970*/  FSEL R25, R2, R21, P4 ;  /* 0x0000001502197208 */ /* 0x000fe40002000000 */
[----:B------:R-:W-:Y:S02]  /*0980*/  MOV R2, R10 ;  /* 0x0000000a00027202 */ /* 0x000fe40000000f00 */
[----:B------:R-:W-:Y:S02]  /*0990*/  @P5 LOP3.LUT R25, R21, 0x80000, RZ, 0xfc, !PT ;  /* 0x0008000015195812 */ /* 0x000fe400078efcff */
[----:B------:R-:W-:Y:S02]  /*09a0*/  SEL R6, R2, R7, P4 ;  /* 0x0000000702067207 */ /* 0x000fe40002000000 */
[----:B------:R-:W-:Y:S01]  /*09b0*/  MOV R23, R19 ;  /* 0x0000001300177202 */ /* 0x000fe20000000f00 */
[----:B------:R-:W-:Y:S01]  /*09c0*/  IMAD.MOV.U32 R7, RZ, RZ, R25 ;  /* 0x000000ffff077224 */ /* 0x000fe200078e0019 */
[----:B------:R-:W-:-:S02]  /*09d0*/  MOV R2, R11 ;  /* 0x0000000b00027202 */ /* 0x000fc40000000f00 */
[----:B------:R-:W-:Y:S01]  /*09e0*/  SEL R20, R8, R18, P2 ;  /* 0x0000001208147207 */ /* 0x000fe20001000000 */
[----:B------:R-:W-:Y:S01]  /*09f0*/  HFMA2 R8, -RZ, RZ, 0, 0 ;  /* 0x00000000ff087431 */ /* 0x000fe200000001ff */
[----:B------:R-:W-:Y:S02]  /*0a00*/  FSEL R21, R2, R23, P2 ;  /* 0x0000001702157208 */ /* 0x000fe40001000000 */
[----:B------:R-:W-:Y:S02]  /*0a10*/  LOP3.LUT R2, R7, 0xffc00000, RZ, 0xc0, !PT ;  /* 0xffc0000007027812 */ /* 0x000fe400078ec0ff */
[----:B------:R-:W-:Y:S01]  /*0a20*/  @P3 LOP3.LUT R21, R23, 0x80000, RZ, 0xfc, !PT ;  /* 0x0008000017153812 */ /* 0x000fe200078efcff */
[----:B------:R-:W-:Y:S01]  /*0a30*/  IMAD.MOV.U32 R23, RZ, RZ, R17 ;  /* 0x000000ffff177224 */ /* 0x000fe200078e0011 */
[----:B------:R-:W-:Y:S02]  /*0a40*/  LOP3.LUT R19, R2, 0x7fd00000, RZ, 0x3c, !PT ;  /* 0x7fd0000002137812 */ /* 0x000fe400078e3cff */
[----:B------:R-:W-:-:S02]  /*0a50*/  MOV R18, RZ ;  /* 0x000000ff00127202 */ /* 0x000fc40000000f00 */
[----:B------:R-:W-:Y:S02]  /*0a60*/  FSEL R25, R8, R23, P0 ;  /* 0x0000001708197208 */ /* 0x000fe40000000000 */
[----:B------:R-:W-:Y:S02]  /*0a70*/  @P1 LOP3.LUT R25, R23, 0x80000, RZ, 0xfc, !PT ;  /* 0x0008000017191812 */ /* 0x000fe400078efcff */
[----:B------:R-:W-:Y:S02]  /*0a80*/  DMUL R20, R20, R18 ;  /* 0x0000001214147228 */ /* 0x000fe40000000000 */
[----:B------:R-:W-:-:S06]  /*0a90*/  MOV R23, R25 ;  /* 0x0000001900177202 */ /* 0x000fcc0000000f00 */
[----:B------:R-:W-:Y:S02]  /*0aa0*/  DMUL R22, R22, R18 ;  /* 0x0000001216167228 */ /* 0x000fe40000000000 */
[----:B------:R-:W-:Y:S02]  /*0ab0*/  DMUL R20, R20, R20 ;  /* 0x0000001414147228 */ /* 0x000fe40000000000 */
[----:B------:R-:W-:-:S06]  /*0ac0*/  DMUL R18, R6, R18 ;  /* 0x0000001206127228 */ /* 0x000fcc0000000000 */
[----:B------:R-:W-:-:S08]  /*0ad0*/  DFMA R20, R22, R22, R20 ;  /* 0x000000161614722b */ /* 0x000fd00000000014 */
[----:B------:R-:W-:-:S08]  /*0ae0*/  DFMA R18, R18, R18, R20 ;  /* 0x000000121212722b */ /* 0x000fd00000000014 */
[----:B------:R-:W-:Y:S01]  /*0af0*/  DSETP.MIN.AND P0, P1, R18, UR4, PT ;  /* 0x0000000412007e2a */ /* 0x000fe2000b900000 */
[----:B------:R-:W-:Y:S01]  /*0b00*/  IMAD.U32 R20, RZ, RZ, UR7 ;  /* 0x00000007ff147e24 */ /* 0x000fe2000f8e00ff */
[----:B------:R-:W-:-:S04]  /*0b10*/  MOV R8, R19 ;  /* 0x0000001300087202 */ /* 0x000fc80000000f00 */
[----:B------:R-:W-:-:S08]  /*0b20*/  FSEL R27, R8, UR7, P0 ;  /* 0x00000007081b7c08 */ /* 0x000fd00008000000 */
[----:B------:R-:W-:-:S04]  /*0b30*/  @P1 LOP3.LUT R27, R20, 0x80000, RZ, 0xfc, !PT ;  /* 0x00080000141b1812 */ /* 0x000fc800078efcff */
[----:B------:R-:W0:Y:S01]  /*0b40*/  MUFU.RSQ64H R21, R27 ;  /* 0x0000001b00157308 */ /* 0x000e220000001c00 */
[----:B------:R-:W-:Y:S01]  /*0b50*/  IMAD.MOV.U32 R20, RZ, RZ, RZ ;  /* 0x000000ffff147224 */ /* 0x000fe200078e00ff */
[----:B------:R-:W-:-:S04]  /*0b60*/  MOV R8, R18 ;  /* 0x0000001200087202 */ /* 0x000fc80000000f00 */
[----:B------:R-:W-:Y:S01]  /*0b70*/  SEL R26, R8, UR4, P0 ;  /* 0x00000004081a7c07 */ /* 0x000fe20008000000 */
[----:B------:R-:W-:Y:S01]  /*0b80*/  HFMA2 R25, -RZ, RZ, 1.9609375, 0 ;  /* 0x3fd80000ff197431 */ /* 0x000fe200000001ff */
[----:B0-----:R-:W-:-:S08]  /*0b90*/  DMUL R22, R20, R20 ;  /* 0x0000001414167228 */ /* 0x001fd00000000000 */
[----:B------:R-:W-:-:S08]  /*0ba0*/  DFMA R22, R26, -R22, 1 ;  /* 0x3ff000001a16742b */ /* 0x000fd00000000816 */
[----:B------:R-:W-:Y:S02]  /*0bb0*/  DFMA R24, R22, R24, 0.5 ;  /* 0x3fe000001618742b */ /* 0x000fe40000000018 */
[----:B------:R-:W-:-:S08]  /*0bc0*/  DMUL R22, R20, R22 ;  /* 0x0000001614167228 */ /* 0x000fd00000000000 */
[----:B------:R-:W-:Y:S02]  /*0bd0*/  DFMA R22, R24, R22, R20 ;  /* 0x000000161816722b */ /* 0x000fe40000000014 */
[----:B------:R-:W-:-:S06]  /*0be0*/  DADD R10, R16, R10 ;  /* 0x00000000100a7229 */ /* 0x000fcc000000000a */
[----:B------:R-:W-:Y:S01]  /*0bf0*/  DMUL R22, R18, R22 ;  /* 0x0000001612167228 */ /* 0x000fe20000000000 */
[----:B------:R-:W-:Y:S01]  /*0c00*/  LOP3.LUT R19, R2, 0x100000, RZ, 0xfc, !PT ;  /* 0x0010000002137812 */ /* 0x000fe200078efcff */
[----:B------:R-:W-:Y:S01]  /*0c10*/  IMAD.MOV.U32 R18, RZ, RZ, RZ ;  /* 0x000000ffff127224 */ /* 0x000fe200078e00ff */
[----:B------:R-:W-:-:S05]  /*0c20*/  DSETP.GT.AND P0, PT, R10, R6, PT ;  /* 0x000000060a00722a */ /* 0x000fca0003f04000 */
[----:B------:R-:W-:Y:S01]  /*0c30*/  DMUL R22, R22, R18 ;  /* 0x0000001216167228 */ /* 0x000fe20000000000 */
[----:B------:R-:W-:-:S09]  /*0c40*/  ISETP.GE.U32.AND P1, PT, R7, 0x7ff00000, PT ;  /* 0x7ff000000700780c */ /* 0x000fd20003f26070 */
[----:B------:R-:W-:Y:S02]  /*0c50*/  FSEL R17, R22, R10, P0 ;  /* 0x0000000a16117208 */ /* 0x000fe40000000000 */
[----:B------:R-:W-:Y:S02]  /*0c60*/  FSEL R11, R23, R11, P0 ;  /* 0x0000000b170b7208 */ /* 0x000fe40000000000 */
[----:B------:R-:W-:Y:S02]  /*0c70*/  FSEL R6, R17, R6, !P1 ;  /* 0x0000000611067208 */ /* 0x000fe40004800000 */
[----:B------:R-:W-:-:S04]  /*0c80*/  FSEL R7, R11, R7, !P1 ;  /* 0x000000070b077208 */ /* 0x000fc80004800000 */
[----:B------:R-:W0:Y:S02]  /*0c90*/  F2F.F32.F64 R2, R6 ;  /* 0x0000000600027310 */ /* 0x000e240000301000 */
[----:B0-----:R-:W-:-:S13]  /*0ca0*/  FSETP.GT.AND P0, PT, R2, RZ, PT ;  /* 0x000000ff0200720b */ /* 0x001fda0003f04000 */
[----:B--2---:R-:W-:Y:S05]  /*0cb0*/  @!P0 BRA `(.L_x_12) ;  /* 0x0000000000888947 */ /* 0x004fea0003800000 */
[----:B------:R-:W0:Y:S01]  /*0cc0*/  MUFU.RCP R5, R2 ;  /* 0x0000000200057308 */ /* 0x000e220000001000 */
[----:B------:R-:W-:Y:S07]  /*0cd0*/  BSSY.RECONVERGENT B4, `(.L_x_13) ;  /* 0x000000c000047945 */ /* 0x000fee0003800200 */
[----:B------:R-:W1:Y:S01]  /*0ce0*/  FCHK P0, R0, R2 ;  /* 0x0000000200007302 */ /* 0x000e620000000000 */
[----:B0-----:R-:W-:-:S04]  /*0cf0*/  FFMA R6, -R2, R5, 1 ;  /* 0x3f80000002067423 */ /* 0x001fc80000000105 */
[----:B------:R-:W-:-:S04]  /*0d00*/  FFMA R5, R5, R6, R5 ;  /* 0x0000000605057223 */ /* 0x000fc80000000005 */
[----:B------:R-:W-:-:S04]  /*0d10*/  FFMA R6, R0, R5, RZ ;  /* 0x0000000500067223 */ /* 0x000fc800000000ff */
[----:B------:R-:W-:-:S04]  /*0d20*/  FFMA R7, -R2, R6, R0 ;  /* 0x0000000602077223 */ /* 0x000fc80000000100 */
[----:B------:R-:W-:Y:S01]  /*0d30*/  FFMA R5, R5, R7, R6 ;  /* 0x0000000705057223 */ /* 0x000fe20000000006 */
[----:B-1----:R-:W-:Y:S06]  /*0d40*/  @!P0 BRA `(.L_x_14) ;  /* 0x0000000000108947 */ /* 0x002fec0003800000 */
[----:B------:R-:W-:Y:S02]  /*0d50*/  MOV R16, R2 ;  /* 0x0000000200107202 */ /* 0x000fe40000000f00 */
[----:B------:R-:W-:-:S07]  /*0d60*/  MOV R6, 0xd80 ;  /* 0x00000d8000067802 */ /* 0x000fce0000000f00 */
[----:B------:R-:W-:Y:S05]  /*0d70*/  CALL.REL.NOINC `($__internal_1_$__cuda_sm3x_div_rn_noftz_f32_slowpath) ;  /* 0x0000002c00307944 */ /* 0x000fea0003c00000 */
[----:B------:R-:W-:-:S07]  /*0d80*/  MOV R5, R0 ;  /* 0x0000000000057202 */ /* 0x000fce0000000f00 */
.L_x_14:
[----:B------:R-:W-:Y:S05]  /*0d90*/  BSYNC.RECONVERGENT B4 ;  /* 0x0000000000047941 */ /* 0x000fea0003800200 */
.L_x_13:
[----:B------:R0:W-:Y:S04]  /*0da0*/  STG.E desc[UR8][R14.64], R5 ;  /* 0x000000050e007986 */ /* 0x0001e8000c101908 */
[----:B------:R-:W2:Y:S01]  /*0db0*/  LDG.E R7, desc[UR8][R12.64] ;  /* 0x000000080c077981 */ /* 0x000ea2000c1e1900 */
[----:B------:R-:W1:Y:S01]  /*0dc0*/  MUFU.RCP R11, R2 ;  /* 0x00000002000b7308 */ /* 0x000e620000001000 */
[----:B------:R-:W-:Y:S01]  /*0dd0*/  BSSY.RECONVERGENT B4, `(.L_x_15) ;  /* 0x000000d000047945 */ /* 0x000fe20003800200 */
[----:B-1----:R-:W-:-:S04]  /*0de0*/  FFMA R0, -R2, R11, 1 ;  /* 0x3f80000002007423 */ /* 0x002fc8000000010b */
[----:B------:R-:W-:Y:S02]  /*0df0*/  FFMA R0, R11, R0, R11 ;  /* 0x000000000b007223 */ /* 0x000fe4000000000b */
[----:B--2---:R-:W1:Y:S02]  /*0e00*/  FCHK P0, R7, R2 ;  /* 0x0000000207007302 */ /* 0x004e640000000000 */
[----:B------:R-:W-:-:S04]  /*0e10*/  FFMA R11, R0, R7, RZ ;  /* 0x00000007000b7223 */ /* 0x000fc800000000ff */
[----:B------:R-:W-:-:S04]  /*0e20*/  FFMA R6, -R2, R11, R7 ;  /* 0x0000000b02067223 */ /* 0x000fc80000000107 */
[----:B------:R-:W-:Y:S01]  /*0e30*/  FFMA R11, R0, R6, R11 ;  /* 0x00000006000b7223 */ /* 0x000fe2000000000b */
[----:B01----:R-:W-:Y:S06]  /*0e40*/  @!P0 BRA `(.L_x_16) ;  /* 0x0000000000148947 */ /* 0x003fec0003800000 */
[----:B------:R-:W-:Y:S01]  /*0e50*/  IMAD.MOV.U32 R0, RZ, RZ, R7 ;  /* 0x000000ffff007224 */ /* 0x000fe200078e0007 */
[----:B------:R-:W-:Y:S02]  /*0e60*/  MOV R16, R2 ;  /* 0x0000000200107202 */ /* 0x000fe40000000f00 */
[----:B------:R-:W-:-:S07]  /*0e70*/  MOV R6, 0xe90 ;  /* 0x00000e9000067802 */ /* 0x000fce0000000f00 */
[----:B------:R-:W-:Y:S05]  /*0e80*/  CALL.REL.NOINC `($__internal_1_$__cuda_sm3x_div_rn_noftz_f32_slowpath) ;  /* 0x0000002800ec7944 */ /* 0x000fea0003c00000 */
[----:B------:R-:W-:-:S07]  /*0e90*/  MOV R11, R0 ;  /* 0x00000000000b7202 */ /* 0x000fce0000000f00 */
.L_x_16:
[----:B------:R-:W-:Y:S05]  /*0ea0*/  BSYNC.RECONVERGENT B4 ;  /* 0x0000000000047941 */ /* 0x000fea0003800200 */
.L_x_15:
[----:B------:R0:W-:Y:S04]  /*0eb0*/  STG.E desc[UR8][R12.64], R11 ;  /* 0x0000000b0c007986 */ /* 0x0001e8000c101908 */
[----:B------:R0:W5:Y:S01]  /*0ec0*/  LDG.E R0, desc[UR8][R14.64] ;  /* 0x000000080e007981 */ /* 0x000162000c1e1900 */
[----:B------:R-:W-:-:S07]  /*0ed0*/  IMAD.MOV.U32 R5, RZ, RZ, R11 ;  /* 0x000000ffff057224 */ /* 0x000fce00078e000b */
.L_x_12:
[----:B------:R-:W-:Y:S05]  /*0ee0*/  BSYNC.RECONVERGENT B3 ;  /* 0x0000000000037941 */ /* 0x000fea0003800200 */
.L_x_11:
[----:B------:R-:W1:Y:S08]  /*0ef0*/  LDC.64 R6, c[0x0][0x3c0] ;  /* 0x0000f000ff067b82 */ /* 0x000e700000000a00 */
[----:B0-----:R-:W0:Y:S01]  /*0f00*/  LDC.64 R10, c[0x0][0x3c8] ;  /* 0x0000f200ff0a7b82 */ /* 0x001e220000000a00 */
[----:B-1----:R-:W-:-:S06]  /*0f10*/  IMAD.WIDE.U32 R6, R4, 0x4, R6 ;  /* 0x0000000404067825 */ /* 0x002fcc00078e0006 */
[----:B------:R-:W2:Y:S01]  /*0f20*/  LDG.E R7, desc[UR8][R6.64] ;  /* 0x0000000806077981 */ /* 0x000ea2000c1e1900 */
[----:B0-----:R-:W-:-:S05]  /*0f30*/  IMAD.WIDE.U32 R10, R4, 0x4, R10 ;  /* 0x00000004040a7825 */ /* 0x001fca00078e000a */
[----:B------:R-:W3:Y:S01]  /*0f40*/  LDG.E R2, desc[UR8][R10.64] ;  /* 0x000000080a027981 */ /* 0x000ee2000c1e1900 */
[----:B------:R-:W-:Y:S01]  /*0f50*/  BSSY.RECONVERGENT B0, `(.L_x_17) ;  /* 0x0000012000007945 */ /* 0x000fe20003800200 */
[----:B--2--5:R-:W-:Y:S01]  /*0f60*/  FADD R18, -R7, R0 ;  /* 0x0000000007127221 */ /* 0x024fe20000000100 */
[----:B---3--:R-:W-:-:S03]  /*0f70*/  FADD R2, -R2, R5 ;  /* 0x0000000502027221 */ /* 0x008fc60000000100 */
[----:B------:R-:W-:-:S04]  /*0f80*/  FFMA R5, R18, R18, RZ ;  /* 0x0000001212057223 */ /* 0x000fc800000000ff */
[----:B------:R-:W-:-:S05]  /*0f90*/  FFMA R8, R2, R2, R5 ;  /* 0x0000000202087223 */ /* 0x000fca0000000005 */
[----:B------:R-:W-:Y:S01]  /*0fa0*/  IADD3 R0, PT, PT, R8, -0xd000000, RZ ;  /* 0xf300000008007810 */ /* 0x000fe20007ffe0ff */
[----:B------:R0:W1:Y:S03]  /*0fb0*/  MUFU.RSQ R5, R8 ;  /* 0x0000000800057308 */ /* 0x0000660000001400 */
[----:B------:R-:W-:-:S13]  /*0fc0*/  ISETP.GT.U32.AND P0, PT, R0, 0x727fffff, PT ;  /* 0x727fffff0000780c */ /* 0x000fda0003f04070 */
[----:B0-----:R-:W-:Y:S05]  /*0fd0*/  @!P0 BRA `(.L_x_18) ;  /* 0x0000000000148947 */ /* 0x001fea0003800000 */
[----:B------:R-:W-:Y:S02]  /*0fe0*/  MOV R0, R8 ;  /* 0x0000000800007202 */ /* 0x000fe40000000f00 */
[----:B------:R-:W-:-:S07]  /*0ff0*/  MOV R6, 0x1010 ;  /* 0x0000101000067802 */ /* 0x000fce0000000f00 */
[----:B-1----:R-:W-:Y:S05]  /*1000*/  CALL.REL.NOINC `($__internal_0_$__cuda_sm20_sqrt_rn_f32_slowpath) ;  /* 0x0000002800347944 */ /* 0x002fea0003c00000 */
[----:B------:R-:W-:Y:S01]  /*1010*/  IMAD.MOV.U32 R19, RZ, RZ, R0 ;  /* 0x000000ffff137224 */ /* 0x000fe200078e0000 */
[----:B------:R-:W-:Y:S06]  /*1020*/  BRA `(.L_x_19) ;  /* 0x0000000000107947 */ /* 0x000fec0003800000 */
.L_x_18:
[----:B-1----:R-:W-:Y:S01]  /*1030*/  FMUL.FTZ R19, R8, R5 ;  /* 0x0000000508137220 */ /* 0x002fe20000410000 */
[----:B------:R-:W-:-:S03]  /*1040*/  FMUL.FTZ R5, R5, 0.5 ;  /* 0x3f00000005057820 */ /* 0x000fc60000410000 */
[----:B------:R-:W-:-:S04]  /*1050*/  FFMA R0, -R19, R19, R8 ;  /* 0x0000001313007223 */ /* 0x000fc80000000108 */
[----:B------:R-:W-:-:S07]  /*1060*/  FFMA R19, R0, R5, R19 ;  /* 0x0000000500137223 */ /* 0x000fce0000000013 */
.L_x_19:
[----:B------:R-:W-:Y:S05]  /*1070*/  BSYNC.RECONVERGENT B0 ;  /* 0x0000000000007941 */ /* 0x000fea0003800200 */
.L_x_17:
[----:B------:R-:W0:Y:S01]  /*1080*/  MUFU.RCP R0, R19 ;  /* 0x0000001300007308 */ /* 0x000e220000001000 */
[----:B------:R-:W-:Y:S07]  /*1090*/  BSSY.RECONVERGENT B3, `(.L_x_20) ;  /* 0x000000c000037945 */ /* 0x000fee0003800200 */
[----:B------:R-:W1:Y:S01]  /*10a0*/  FCHK P0, R18, R19 ;  /* 0x0000001312007302 */ /* 0x000e620000000000 */
[----:B0-----:R-:W-:-:S04]  /*10b0*/  FFMA R5, R0, -R19, 1 ;  /* 0x3f80000000057423 */ /* 0x001fc80000000813 */
[----:B------:R-:W-:-:S04]  /*10c0*/  FFMA R5, R0, R5, R0 ;  /* 0x0000000500057223 */ /* 0x000fc80000000000 */
[----:B------:R-:W-:-:S04]  /*10d0*/  FFMA R0, R18, R5, RZ ;  /* 0x0000000512007223 */ /* 0x000fc800000000ff */
[----:B------:R-:W-:-:S04]  /*10e0*/  FFMA R6, R0, -R19, R18 ;  /* 0x8000001300067223 */ /* 0x000fc80000000012 */
[----:B------:R-:W-:Y:S01]  /*10f0*/  FFMA R0, R5, R6, R0 ;  /* 0x0000000605007223 */ /* 0x000fe20000000000 */
[----:B-1----:R-:W-:Y:S06]  /*1100*/  @!P0 BRA `(.L_x_21) ;  /* 0x0000000000108947 */ /* 0x002fec0003800000 */
[----:B------:R-:W-:Y:S02]  /*1110*/  MOV R0, R18 ;  /* 0x0000001200007202 */ /* 0x000fe40000000f00 */
[----:B------:R-:W-:Y:S02]  /*1120*/  MOV R16, R19 ;  /* 0x0000001300107202 */ /* 0x000fe40000000f00 */
[----:B------:R-:W-:-:S07]  /*1130*/  MOV R6, 0x1150 ;  /* 0x0000115000067802 */ /* 0x000fce0000000f00 */
[----:B------:R-:W-:Y:S05]  /*1140*/  CALL.REL.NOINC `($__internal_1_$__cuda_sm3x_div_rn_noftz_f32_slowpath) ;  /* 0x00000028003c7944 */ /* 0x000fea0003c00000 */
.L_x_21:
[----:B------:R-:W-:Y:S05]  /*1150*/  BSYNC.RECONVERGENT B3 ;  /* 0x0000000000037941 */ /* 0x000fea0003800200 */
.L_x_20:
[----:B------:R-:W0:Y:S01]  /*1160*/  MUFU.RCP R6, R19 ;  /* 0x0000001300067308 */ /* 0x000e220000001000 */
[----:B------:R-:W-:Y:S01]  /*1170*/  FMUL R5, R0, 0.019999999552965164185 ;  /* 0x3ca3d70a00057820 */ /* 0x000fe20000400000 */
[----:B------:R-:W-:Y:S04]  /*1180*/  BSSY.RECONVERGENT B3, `(.L_x_22) ;  /* 0x000000d000037945 */ /* 0x000fe80003800200 */
[----:B------:R1:W-:Y:S02]  /*1190*/  STG.E desc[UR8][R14.64], R5 ;  /* 0x000000050e007986 */ /* 0x0003e4000c101908 */
[----:B------:R-:W2:Y:S01]  /*11a0*/  FCHK P0, R2, R19 ;  /* 0x0000001302007302 */ /* 0x000ea20000000000 */
[----:B0-----:R-:W-:-:S04]  /*11b0*/  FFMA R7, R6, -R19, 1 ;  /* 0x3f80000006077423 */ /* 0x001fc80000000813 */
[----:B------:R-:W-:-:S04]  /*11c0*/  FFMA R6, R6, R7, R6 ;  /* 0x0000000706067223 */ /* 0x000fc80000000006 */
[----:B------:R-:W-:-:S04]  /*11d0*/  FFMA R7, R2, R6, RZ ;  /* 0x0000000602077223 */ /* 0x000fc800000000ff */
[----:B------:R-:W-:-:S04]  /*11e0*/  FFMA R0, R7, -R19, R2 ;  /* 0x8000001307007223 */ /* 0x000fc80000000002 */
[----:B------:R-:W-:Y:S01]  /*11f0*/  FFMA R0, R6, R0, R7 ;  /* 0x0000000006007223 */ /* 0x000fe20000000007 */
[----:B-12---:R-:W-:Y:S06]  /*1200*/  @!P0 BRA `(.L_x_23) ;  /* 0x0000000000108947 */ /* 0x006fec0003800000 */
[----:B------:R-:W-:Y:S01]  /*1210*/  IMAD.MOV.U32 R0, RZ, RZ, R2 ;  /* 0x000000ffff007224 */ /* 0x000fe200078e0002 */
[----:B------:R-:W-:Y:S02]  /*1220*/  MOV R16, R19 ;  /* 0x0000001300107202 */ /* 0x000fe40000000f00 */
[----:B------:R-:W-:-:S07]  /*1230*/  MOV R6, 0x1250 ;  /* 0x0000125000067802 */ /* 0x000fce0000000f00 */
[----:B------:R-:W-:Y:S05]  /*1240*/  CALL.REL.NOINC `($__internal_1_$__cuda_sm3x_div_rn_noftz_f32_slowpath) ;  /* 0x0000002400fc7944 */ /* 0x000fea0003c00000 */
.L_x_23:
[----:B------:R-:W-:Y:S05]  /*1250*/  BSYNC.RECONVERGENT B3 ;  /* 0x0000000000037941 */ /* 0x000fea0003800200 */
.L_x_22:
[----:B------:R-:W-:-:S05]  /*1260*/  FMUL R5, R0, 0.019999999552965164185 ;  /* 0x3ca3d70a00057820 */ /* 0x000fca0000400000 */
[----:B------:R2:W-:Y:S02]  /*1270*/  STG.E desc[UR8][R12.64], R5 ;  /* 0x000000050c007986 */ /* 0x0005e4000c101908 */
.L_x_6:
[----:B------:R-:W-:Y:S05]  /*1280*/  BSYNC.RECONVERGENT B2 ;  /* 0x0000000000027941 */ /* 0x000fea0003800200 */
.L_x_5:
[----:B------:R-:W3:Y:S01]  /*1290*/  S2UR UR11, SR_CgaCtaId ;  /* 0x00000000000b79c3 */ /* 0x000ee20000008800 */
[----:B------:R-:W4:Y:S01]  /*12a0*/  LDCU UR5, c[0x0][0x3d0] ;  /* 0x00007a00ff0577ac */ /* 0x000f220008000800 */
[----:B------:R-:W-:Y:S02]  /*12b0*/  UMOV UR10, 0x400 ;  /* 0x00000400000a7882 */ /* 0x000fe40000000000 */
[----:B------:R-:W-:Y:S01]  /*12c0*/  UIADD3 UR4, UPT, UPT, UR10, 0x2ee0, URZ ;  /* 0x00002ee00a047890 */ /* 0x000fe2000fffe0ff */
[----:B----4-:R-:W-:-:S03]  /*12d0*/  ISETP.GE.U32.AND P0, PT, R9, UR5, PT ;  /* 0x0000000509007c0c */ /* 0x010fc6000bf06070 */
[----:B---3--:R-:W-:-:S06]  /*12e0*/  ULEA UR4, UR11, UR4, 0x18 ;  /* 0x000000040b047291 */ /* 0x008fcc000f8ec0ff */
[----:B01----:R-:W-:-:S04]  /*12f0*/  LEA R2, R4, UR4, 0x2 ;  /* 0x0000000404027c11 */ /* 0x003fc8000f8e10ff */
[----:B------:R-:W-:Y:S05]  /*1300*/  @P0 BRA `(.L_x_24) ;  /* 0x0000000400180947 */ /* 0x000fea0003800000 */
[----:B------:R-:W-:Y:S01]  /*1310*/  UIADD3 UR4, UPT, UPT, UR10, 0xfa0, URZ ;  /* 0x00000fa00a047890 */ /* 0x000fe2000fffe0ff */
[----:B------:R-:W-:Y:S01]  /*1320*/  ISETP.NE.AND P0, PT, R4, R9, PT ;  /* 0x000000090400720c */ /* 0x000fe20003f05270 */
[----:B------:R-:W-:Y:S01]  /*1330*/  UIADD3 UR5, UPT, UPT, UR10, 0x1f40, URZ ;  /* 0x00001f400a057890 */ /* 0x000fe2000fffe0ff */
[----:B------:R0:W-:Y:S01]  /*1340*/  STS [R2], RZ ;  /* 0x000000ff02007388 */ /* 0x0001e20000000800 */
[----:B------:R-:W-:Y:S02]  /*1350*/  ULEA UR4, UR11, UR4, 0x18 ;  /* 0x000000040b047291 */ /* 0x000fe4000f8ec0ff */
[----:B------:R-:W-:-:S04]  /*1360*/  ULEA UR5, UR11, UR5, 0x18 ;  /* 0x000000050b057291 */ /* 0x000fc8000f8ec0ff */
[C---:B------:R-:W-:Y:S02]  /*1370*/  LEA R17, R4.reuse, UR4, 0x2 ;  /* 0x0000000404117c11 */ /* 0x040fe4000f8e10ff */
[----:B------:R-:W-:Y:S01]  /*1380*/  LEA R18, R4, UR5, 0x2 ;  /* 0x0000000504127c11 */ /* 0x000fe2000f8e10ff */
[----:B------:R-:W-:Y:S05]  /*1390*/  WARPSYNC.ALL ;  /* 0x0000000000007948 */ /* 0x000fea0003800000 */
[----:B------:R0:W-:Y:S04]  /*13a0*/  STS [R17], RZ ;  /* 0x000000ff11007388 */ /* 0x0001e80000000800 */
[----:B------:R0:W-:Y:S01]  /*13b0*/  STS [R18], RZ ;  /* 0x000000ff12007388 */ /* 0x0001e20000000800 */
[----:B------:R-:W-:Y:S06]  /*13c0*/  BAR.SYNC.DEFER_BLOCKING 0x0 ;  /* 0x0000000000007b1d */ /* 0x000fec0000010000 */
[----:B------:R-:W-:Y:S05]  /*13d0*/  @!P0 BRA `(.L_x_24) ;  /* 0x0000000000e48947 */ /* 0x000fea0003800000 */
[----:B--2---:R-:W1:Y:S08]  /*13e0*/  LDC.64 R12, c[0x0][0x3b8] ;  /* 0x0000ee00ff0c7b82 */ /* 0x004e700000000a00 */
[----:B------:R-:W2:Y:S01]  /*13f0*/  LDC.64 R6, c[0x0][0x3b0] ;  /* 0x0000ec00ff067b82 */ /* 0x000ea20000000a00 */
[----:B-1----:R-:W-:-:S04]  /*1400*/  IMAD.WIDE.U32 R14, R4, 0x4, R12 ;  /* 0x00000004040e7825 */ /* 0x002fc800078e000c */
[C---:B------:R-:W-:Y:S01]  /*1410*/  IMAD.WIDE.U32 R12, R9.reuse, 0x4, R12 ;  /* 0x00000004090c7825 */ /* 0x040fe200078e000c */
[----:B------:R-:W3:Y:S03]  /*1420*/  LDG.E R0, desc[UR8][R14.64] ;  /* 0x000000080e007981 */ /* 0x000ee6000c1e1900 */
[--C-:B--2---:R-:W-:Y:S01]  /*1430*/  IMAD.WIDE.U32 R20, R9, 0x4, R6.reuse ;  /* 0x0000000409147825 */ /* 0x104fe200078e0006 */
[----:B------:R-:W3:Y:S03]  /*1440*/  LDG.E R5, desc[UR8][R12.64] ;  /* 0x000000080c057981 */ /* 0x000ee6000c1e1900 */
[----:B------:R-:W-:Y:S02]  /*1450*/  IMAD.WIDE.U32 R10, R4, 0x4, R6 ;  /* 0x00000004040a7825 */ /* 0x000fe400078e0006 */
[----:B------:R-:W2:Y:S04]  /*1460*/  LDG.E R20, desc[UR8][R20.64] ;  /* 0x0000000814147981 */ /* 0x000ea8000c1e1900 */
[----:B------:R-:W2:Y:S01]  /*1470*/  LDG.E R19, desc[UR8][R10.64] ;  /* 0x000000080a137981 */ /* 0x000ea2000c1e1900 */
[----:B------:R-:W-:Y:S01]  /*1480*/  BSSY.RECONVERGENT B0, `(.L_x_25) ;  /* 0x0000010000007945 */ /* 0x000fe20003800200 */
[----:B---3--:R-:W-:-:S04]  /*1490*/  FADD R5, R0, -R5 ;  /* 0x8000000500057221 */ /* 0x008fc80000000000 */
[----:B------:R-:W-:Y:S01]  /*14a0*/  FMUL R5, R5, R5 ;  /* 0x0000000505057220 */ /* 0x000fe20000400000 */
[----:B--2---:R-:W-:-:S04]  /*14b0*/  FADD R0, R19, -R20 ;  /* 0x8000001413007221 */ /* 0x004fc80000000000 */
[----:B------:R-:W-:-:S05]  /*14c0*/  FFMA R0, R0, R0, R5 ;  /* 0x0000000000007223 */ /* 0x000fca0000000005 */
[----:B------:R-:W-:Y:S01]  /*14d0*/  IADD3 R6, PT, PT, R0, -0xd000000, RZ ;  /* 0xf300000000067810 */ /* 0x000fe20007ffe0ff */
[----:B------:R1:W2:Y:S03]  /*14e0*/  MUFU.RSQ R5, R0 ;  /* 0x0000000000057308 */ /* 0x0002a60000001400 */
[----:B------:R-:W-:-:S13]  /*14f0*/  ISETP.GT.U32.AND P0, PT, R6, 0x727fffff, PT ;  /* 0x727fffff0600780c */ /* 0x000fda0003f04070 */
[----:B-1----:R-:W-:Y:S05]  /*1500*/  @!P0 BRA `(.L_x_26) ;  /* 0x00000000000c8947 */ /* 0x002fea0003800000 */
[----:B------:R-:W-:-:S07]  /*1510*/  MOV R6, 0x1530 ;  /* 0x0000153000067802 */ /* 0x000fce0000000f00 */
[----:B0-2---:R-:W-:Y:S05]  /*1520*/  CALL.REL.NOINC `($__internal_0_$__cuda_sm20_sqrt_rn_f32_slowpath) ;  /* 0x0000002000ec7944 */ /* 0x005fea0003c00000 */
[----:B------:R-:W-:Y:S05]  /*1530*/  BRA `(.L_x_27) ;  /* 0x0000000000107947 */ /* 0x000fea0003800000 */
.L_x_26:
[----:B--2---:R-:W-:Y:S01]  /*1540*/  FMUL.FTZ R7, R0, R5 ;  /* 0x0000000500077220 */ /* 0x004fe20000410000 */
[----:B------:R-:W-:-:S03]  /*1550*/  FMUL.FTZ R5, R5, 0.5 ;  /* 0x3f00000005057820 */ /* 0x000fc60000410000 */
[----:B------:R-:W-:-:S04]  /*1560*/  FFMA R0, -R7, R7, R0 ;  /* 0x0000000707007223 */ /* 0x000fc80000000100 */
[----:B------:R-:W-:-:S07]  /*1570*/  FFMA R0, R0, R5, R7 ;  /* 0x0000000500007223 */ /* 0x000fce0000000007 */
.L_x_27:
[----:B------:R-:W-:Y:S05]  /*1580*/  BSYNC.RECONVERGENT B0 ;  /* 0x0000000000007941 */ /* 0x000fea0003800200 */
.L_x_25:
[----:B------:R-:W1:Y:S01]  /*1590*/  F2F.F64.F32 R6, R0 ;  /* 0x0000000000067310 */ /* 0x000e620000201800 */
[----:B------:R-:W-:Y:S01]  /*15a0*/  UMOV UR4, 0x9999999a ;  /* 0x9999999a00047882 */ /* 0x000fe20000000000 */
[----:B------:R-:W-:Y:S02]  /*15b0*/  UMOV UR5, 0x3fb99999 ;  /* 0x3fb9999900057882 */ /* 0x000fe40000000000 */
[----:B-1----:R-:W-:-:S14]  /*15c0*/  DSETP.GEU.AND P0, PT, R6, UR4, PT ;  /* 0x0000000406007e2a */ /* 0x002fdc000bf0e000 */
[----:B------:R-:W-:Y:S05]  /*15d0*/  @P0 BRA `(.L_x_24) ;  /* 0x0000000000640947 */ /* 0x000fea0003800000 */
[----:B------:R-:W-:Y:S01]  /*15e0*/  BSSY.RECONVERGENT B0, `(.L_x_28) ;  /* 0x0000006000007945 */ /* 0x000fe20003800200 */
[----:B------:R-:W-:-:S07]  /*15f0*/  FADD R19, -R19, R20 ;  /* 0x0000001413137221 */ /* 0x000fce0000000100 */
.L_x_29:
[----:B------:R-:W1:Y:S02]  /*1600*/  LDS R6, [R17] ;  /* 0x0000000011067984 */ /* 0x000e640000000800 */
[----:B-1----:R-:W-:-:S05]  /*1610*/  FADD R7, R19, R6 ;  /* 0x0000000613077221 */ /* 0x002fca0000000000 */
[----:B------:R-:W1:Y:S02]  /*1620*/  ATOMS.CAST.SPIN P0, [R17], R6, R7 ;  /* 0x000000061100758d */ /* 0x000e640001800007 */
[----:B-1----:R-:W-:Y:S05]  /*1630*/  @!P0 BRA `(.L_x_29) ;  /* 0xfffffffc00f08947 */ /* 0x002fea000383ffff */
[----:B------:R-:W-:Y:S05]  /*1640*/  BSYNC.RECONVERGENT B0 ;  /* 0x0000000000007941 */ /* 0x000fea0003800200 */
.L_x_28:
[----:B------:R-:W2:Y:S04]  /*1650*/  LDG.E R12, desc[UR8][R12.64] ;  /* 0x000000080c0c7981 */ /* 0x000ea8000c1e1900 */
[----:B------:R-:W2:Y:S01]  /*1660*/  LDG.E R15, desc[UR8][R14.64] ;  /* 0x000000080e0f7981 */ /* 0x000ea2000c1e1900 */
[----:B------:R-:W-:Y:S01]  /*1670*/  BSSY.RECONVERGENT B0, `(.L_x_30) ;  /* 0x0000006000007945 */ /* 0x000fe20003800200 */
[----:B--2---:R-:W-:-:S07]  /*1680*/  FADD R5, R12, -R15 ;  /* 0x8000000f0c057221 */ /* 0x004fce0000000000 */
.L_x_31:
[----:B------:R-:W1:Y:S02]  /*1690*/  LDS R6, [R18] ;  /* 0x0000000012067984 */ /* 0x000e640000000800 */
[----:B-1----:R-:W-:-:S05]  /*16a0*/  FADD R7, R5, R6 ;  /* 0x0000000605077221 */ /* 0x002fca0000000000 */
[----:B------:R-:W1:Y:S02]  /*16b0*/  ATOMS.CAST.SPIN P0, [R18], R6, R7 ;  /* 0x000000061200758d */ /* 0x000e640001800007 */
[----:B-1----:R-:W-:Y:S05]  /*16c0*/  @!P0 BRA `(.L_x_31) ;  /* 0xfffffffc00f08947 */ /* 0x002fea000383ffff */
[----:B------:R-:W-:Y:S05]  /*16d0*/  BSYNC.RECONVERGENT B0 ;  /* 0x0000000000007941 */ /* 0x000fea0003800200 */
.L_x_30:
[----:B0-----:R-:W0:Y:S01]  /*16e0*/  LDS R17, [R17] ;  /* 0x0000000011117984 */ /* 0x001e220000000800 */
[----:B------:R-:W1:Y:S03]  /*16f0*/  LDC.64 R6, c[0x0][0x390] ;  /* 0x0000e400ff067b82 */ /* 0x000e660000000a00 */
[----:B------:R-:W2:Y:S04]  /*1700*/  LDS R5, [R18] ;  /* 0x0000000012057984 */ /* 0x000ea80000000800 */
[----:B------:R3:W-:Y:S01]  /*1710*/  ATOMS.POPC.INC.32 RZ, [R2+URZ] ;  /* 0x0000000002ff7f8c */ /* 0x0007e2000d8000ff */
[----:B------:R-:W4:Y:S01]  /*1720*/  LDC.64 R10, c[0x0][0x398] ;  /* 0x0000e600ff0a7b82 */ /* 0x000f220000000a00 */
[----:B-1----:R-:W-:-:S04]  /*1730*/  IMAD.WIDE.U32 R6, R4, 0x4, R6 ;  /* 0x0000000404067825 */ /* 0x002fc800078e0006 */
[----:B----4-:R-:W-:Y:S01]  /*1740*/  IMAD.WIDE.U32 R10, R4, 0x4, R10 ;  /* 0x00000004040a7825 */ /* 0x010fe200078e000a */
[----:B0-----:R3:W-:Y:S04]  /*1750*/  REDG.E.ADD.F32.FTZ.RN.STRONG.GPU desc[UR8][R6.64], R17 ;  /* 0x00000011060079a6 */ /* 0x0017e8000c12f308 */
[----:B--2---:R3:W-:Y:S02]  /*1760*/  REDG.E.ADD.F32.FTZ.RN.STRONG.GPU desc[UR8][R10.64], R5 ;  /* 0x000000050a0079a6 */ /* 0x0047e4000c12f308 */
.L_x_24:
[----:B------:R-:W-:Y:S01]  /*1770*/  ISETP.NE.AND P0, PT, R9, RZ, PT ;  /* 0x000000ff0900720c */ /* 0x000fe20003f05270 */
[----:B------:R-:W-:Y:S05]  /*1780*/  WARPSYNC.ALL ;  /* 0x0000000000007948 */ /* 0x000fea0003800000 */
[----:B------:R-:W-:Y:S06]  /*1790*/  BAR.SYNC.DEFER_BLOCKING 0x0 ;  /* 0x0000000000007b1d */ /* 0x000fec0000010000 */
[----:B------:R-:W-:Y:S04]  /*17a0*/  BSSY.RECONVERGENT B2, `(.L_x_32) ;  /* 0x00000dc000027945 */ /* 0x000fe80003800200 */
[----:B------:R-:W-:Y:S05]  /*17b0*/  @P0 BRA `(.L_x_33) ;  /* 0x0000000c00680947 */ /* 0x000fea0003800000 */
[----:B0--3--:R-:W0:Y:S02]  /*17c0*/  LDS R2, [R2] ;  /* 0x0000000002027984 */ /* 0x009e240000000800 */
[----:B0-----:R-:W-:-:S13]  /*17d0*/  ISETP.NE.AND P0, PT, R2, RZ, PT ;  /* 0x000000ff0200720c */ /* 0x001fda0003f05270 */
[----:B------:R-:W-:Y:S05]  /*17e0*/  @!P0 BRA `(.L_x_33) ;  /* 0x0000000c005c8947 */ /* 0x000fea0003800000 */
[----:B------:R-:W0:Y:S02]  /*17f0*/  LDC.64 R14, c[0x0][0x390] ;  /* 0x0000e400ff0e7b82 */ /* 0x000e240000000a00 */
[----:B0-----:R-:W-:-:S05]  /*1800*/  IMAD.WIDE.U32 R14, R4, 0x4, R14 ;  /* 0x00000004040e7825 */ /* 0x001fca00078e000e */
[----:B------:R-:W3:Y:S01]  /*1810*/  LDG.E R0, desc[UR8][R14.64] ;  /* 0x000000080e007981 */ /* 0x000ee2000c1e1900 */
[----:B------:R-:W-:Y:S01]  /*1820*/  I2FP.F32.U32 R2, R2 ;  /* 0x0000000200027245 */ /* 0x000fe20000201000 */
[----:B------:R-:W-:Y:S03]  /*1830*/  BSSY.RECONVERGENT B3, `(.L_x_34) ;  /* 0x000000d000037945 */ /* 0x000fe60003800200 */
[----:B--2---:R-:W0:Y:S02]  /*1840*/  MUFU.RCP R5, R2 ;  /* 0x0000000200057308 */ /* 0x004e240000001000 */
[----:B0-----:R-:W-:-:S04]  /*1850*/  FFMA R6, -R2, R5, 1 ;  /* 0x3f80000002067423 */ /* 0x001fc80000000105 */
[----:B------:R-:W-:Y:S02]  /*1860*/  FFMA R5, R5, R6, R5 ;  /* 0x0000000605057223 */ /* 0x000fe40000000005 */
[----:B---3--:R-:W0:Y:S02]  /*1870*/  FCHK P0, R0, R2 ;  /* 0x0000000200007302 */ /* 0x008e240000000000 */
[----:B------:R-:W-:-:S04]  /*1880*/  FFMA R6, R0, R5, RZ ;  /* 0x0000000500067223 */ /* 0x000fc800000000ff */
[----:B------:R-:W-:-:S04]  /*1890*/  FFMA R7, -R2, R6, R0 ;  /* 0x0000000602077223 */ /* 0x000fc80000000100 */
[----:B------:R-:W-:Y:S01]  /*18a0*/  FFMA R5, R5, R7, R6 ;  /* 0x0000000705057223 */ /* 0x000fe20000000006 */
[----:B0-----:R-:W-:Y:S06]  /*18b0*/  @!P0 BRA `(.L_x_35) ;  /* 0x0000000000108947 */ /* 0x001fec0003800000 */
[----:B------:R-:W-:Y:S01]  /*18c0*/  IMAD.MOV.U32 R16, RZ, RZ, R2 ;  /* 0x000000ffff107224 */ /* 0x000fe200078e0002 */
[----:B------:R-:W-:-:S07]  /*18d0*/  MOV R6, 0x18f0 ;  /* 0x000018f000067802 */ /* 0x000fce0000000f00 */
[----:B------:R-:W-:Y:S05]  /*18e0*/  CALL.REL.NOINC `($__internal_1_$__cuda_sm3x_div_rn_noftz_f32_slowpath) ;  /* 0x0000002000547944 */ /* 0x000fea0003c00000 */
[----:B------:R-:W-:-:S07]  /*18f0*/  MOV R5, R0 ;  /* 0x0000000000057202 */ /* 0x000fce0000000f00 */
.L_x_35:
[----:B------:R-:W-:Y:S05]  /*1900*/  BSYNC.RECONVERGENT B3 ;  /* 0x0000000000037941 */ /* 0x000fea0003800200 */
.L_x_34:
[----:B------:R-:W0:Y:S01]  /*1910*/  LDC.64 R12, c[0x0][0x398] ;  /* 0x0000e600ff0c7b82 */ /* 0x000e220000000a00 */
[----:B------:R1:W-:Y:S01]  /*1920*/  STG.E desc[UR8][R14.64], R5 ;  /* 0x000000050e007986 */ /* 0x0003e2000c101908 */
        /* <DEDUP_REMOVED lines=10> */
[----:B01----:R-:W-:Y:S06]  /*19d0*/  @!P0 BRA `(.L_x_37) ;  /* 0x0000000000148947 */ /* 0x003fec0003800000 */
[----:B------:R-:W-:Y:S01]  /*19e0*/  MOV R0, R7 ;  /* 0x0000000700007202 */ /* 0x000fe20000000f00 */
[----:B------:R-:W-:Y:S01]  /*19f0*/  IMAD.MOV.U32 R16, RZ, RZ, R2 ;  /* 0x000000ffff107224 */ /* 0x000fe200078e0002 */
[----:B------:R-:W-:-:S07]  /*1a00*/  MOV R6, 0x1a20 ;  /* 0x00001a2000067802 */ /* 0x000fce0000000f00 */
[----:B------:R-:W-:Y:S05]  /*1a10*/  CALL.REL.NOINC `($__internal_1_$__cuda_sm3x_div_rn_noftz_f32_slowpath) ;  /* 0x0000002000087944 */ /* 0x000fea0003c00000 */
[----:B------:R-:W-:-:S07]  /*1a20*/  MOV R19, R0 ;  /* 0x0000000000137202 */ /* 0x000fce0000000f00 */
.L_x_37:
[----:B------:R-:W-:Y:S05]  /*1a30*/  BSYNC.RECONVERGENT B3 ;  /* 0x0000000000037941 */ /* 0x000fea0003800200 */
.L_x_36:
[----:B------:R0:W-:Y:S04]  /*1a40*/  STG.E desc[UR8][R12.64], R19 ;  /* 0x000000130c007986 */ /* 0x0001e8000c101908 */
[----:B------:R-:W2:Y:S02]  /*1a50*/  LDG.E R0, desc[UR8][R14.64] ;  /* 0x000000080e007981 */ /* 0x000ea4000c1e1900 */
[----:B--2---:R-:W-:-:S05]  /*1a60*/  FADD R7, -R0, -RZ ;  /* 0x800000ff00077221 */ /* 0x004fca0000000100 */
[----:B------:R1:W-:Y:S04]  /*1a70*/  STG.E desc[UR8][R14.64], R7 ;  /* 0x000000070e007986 */ /* 0x0003e8000c101908 */
[----:B------:R-:W2:Y:S02]  /*1a80*/  LDG.E R10, desc[UR8][R12.64] ;  /* 0x000000080c0a7981 */ /* 0x000ea4000c1e1900 */
[----:B--2---:R-:W-:-:S05]  /*1a90*/  FADD R5, -R10, -RZ ;  /* 0x800000ff0a057221 */ /* 0x004fca0000000100 */
[----:B------:R2:W-:Y:S04]  /*1aa0*/  STG.E desc[UR8][R12.64], R5 ;  /* 0x000000050c007986 */ /* 0x0005e8000c101908 */
[----:B------:R-:W3:Y:S01]  /*1ab0*/  LDG.E R0, desc[UR8][R14.64] ;  /* 0x000000080e007981 */ /* 0x000ee2000c1e1900 */
[----:B------:R-:W-:Y:S01]  /*1ac0*/  MOV R2, RZ ;  /* 0x000000ff00027202 */ /* 0x000fe20000000f00 */
[----:B------:R-:W-:Y:S01]  /*1ad0*/  HFMA2 R18, -RZ, RZ, 0, 0 ;  /* 0x00000000ff127431 */ /* 0x000fe200000001ff */
[----:B------:R-:W4:Y:S01]  /*1ae0*/  F2F.F64.F32 R10, |R10| ;  /* 0x4000000a000a7310 */ /* 0x000f220000201800 */
[----:B------:R-:W-:Y:S01]  /*1af0*/  MOV R22, RZ ;  /* 0x000000ff00167202 */ /* 0x000fe20000000f00 */
[----:B------:R-:W-:Y:S01]  /*1b00*/  UMOV UR4, 0xffffffff ;  /* 0xffffffff00047882 */ /* 0x000fe20000000000 */
[----:B------:R-:W-:Y:S01]  /*1b10*/  UMOV UR5, 0x7fefffff ;  /* 0x7fefffff00057882 */ /* 0x000fe20000000000 */
[----:B------:R-:W-:Y:S01]  /*1b20*/  IMAD.MOV.U32 R24, RZ, RZ, 0x0 ;  /* 0x00000000ff187424 */ /* 0x000fe200078e00ff */
[----:B------:R-:W-:Y:S01]  /*1b30*/  UMOV UR7, UR5 ;  /* 0x0000000500077c82 */ /* 0x000fe20008000000 */
[----:B------:R-:W-:Y:S01]  /*1b40*/  BSSY.RECONVERGENT B3, `(.L_x_38) ;  /* 0x0000068000037945 */ /* 0x000fe20003800200 */
[----:B----4-:R-:W-:Y:S01]  /*1b50*/  IMAD.MOV.U32 R8, RZ, RZ, R10 ;  /* 0x000000ffff087224 */ /* 0x010fe200078e000a */
[----:B---3--:R-:W3:Y:S02]  /*1b60*/  F2F.F64.F32 R16, |R0| ;  /* 0x4000000000107310 */ /* 0x008ee40000201800 */
[----:B---3--:R-:W-:Y:S01]  /*1b70*/  DSETP.MAX.AND P0, P1, RZ, R16, PT ;  /* 0x00000010ff00722a */ /* 0x008fe2000390f000 */
[----:B0-----:R-:W-:Y:S01]  /*1b80*/  IMAD.MOV.U32 R19, RZ, RZ, R17 ;  /* 0x000000ffff137224 */ /* 0x001fe200078e0011 */
[----:B-1----:R-:W-:-:S04]  /*1b90*/  MOV R7, R16 ;  /* 0x0000001000077202 */ /* 0x002fc80000000f00 */
[----:B------:R-:W-:Y:S02]  /*1ba0*/  FSEL R21, R2, R19, P0 ;  /* 0x0000001302157208 */ /* 0x000fe40000000000 */
[----:B------:R-:W-:Y:S02]  /*1bb0*/  SEL R18, R18, R7, P0 ;  /* 0x0000000712127207 */ /* 0x000fe40000000000 */
[----:B------:R-:W-:-:S03]  /*1bc0*/  MOV R2, R11 ;  /* 0x0000000b00027202 */ /* 0x000fc60000000f00 */
[----:B------:R-:W-:Y:S01]  /*1bd0*/  IMAD.MOV.U32 R23, RZ, RZ, R18 ;  /* 0x000000ffff177224 */ /* 0x000fe200078e0012 */
[----:B------:R-:W-:Y:S01]  /*1be0*/  @P1 LOP3.LUT R21, R19, 0x80000, RZ, 0xfc, !PT ;  /* 0x0008000013151812 */ /* 0x000fe200078efcff */
[----:B------:R-:W-:-:S04]  /*1bf0*/  DSETP.MIN.AND P0, P1, RZ, R16, PT ;  /* 0x00000010ff00722a */ /* 0x000fc80003900000 */
[----:B------:R-:W-:Y:S02]  /*1c00*/  IMAD.MOV.U32 R19, RZ, RZ, R21 ;  /* 0x000000ffff137224 */ /* 0x000fe400078e0015 */
[----:B------:R-:W-:Y:S02]  /*1c10*/  SEL R22, R22, R7, P0 ;  /* 0x0000000716167207 */ /* 0x000fe40000000000 */
[----:B------:R-:W-:Y:S01]  /*1c20*/  IMAD.MOV.U32 R21, RZ, RZ, R19 ;  /* 0x000000ffff157224 */ /* 0x000fe200078e0013 */
[----:B------:R-:W-:Y:S01]  /*1c30*/  MOV R7, R18 ;  /* 0x0000001200077202 */ /* 0x000fe20000000f00 */
[C-C-:B------:R-:W-:Y:S02]  /*1c40*/  DSETP.MAX.AND P4, P5, R10.reuse, R18.reuse, PT ;  /* 0x000000120a00722a */ /* 0x140fe40003d8f000 */
[----:B------:R-:W-:Y:S01]  /*1c50*/  DSETP.MIN.AND P2, P3, R10, R18, PT ;  /* 0x000000120a00722a */ /* 0x000fe20003b40000 */
[----:B------:R-:W-:-:S03]  /*1c60*/  IMAD.MOV.U32 R18, RZ, RZ, RZ ;  /* 0x000000ffff127224 */ /* 0x000fc600078e00ff */
[----:B------:R-:W-:Y:S02]  /*1c70*/  FSEL R25, R2, R21, P4 ;  /* 0x0000001502197208 */ /* 0x000fe40002000000 */
[----:B------:R-:W-:Y:S02]  /*1c80*/  MOV R2, R10 ;  /* 0x0000000a00027202 */ /* 0x000fe40000000f00 */
[----:B------:R-:W-:Y:S01]  /*1c90*/  SEL R20, R8, R23, P2 ;  /* 0x0000001708147207 */ /* 0x000fe20001000000 */
[----:B------:R-:W-:Y:S01]  /*1ca0*/  HFMA2 R8, -RZ, RZ, 0, 0 ;  /* 0x00000000ff087431 */ /* 0x000fe200000001ff */
[----:B------:R-:W-:Y:S02]  /*1cb0*/  SEL R6, R2, R7, P4 ;  /* 0x0000000702067207 */ /* 0x000fe40002000000 */
[----:B------:R-:W-:Y:S02]  /*1cc0*/  @P5 LOP3.LUT R25, R21, 0x80000, RZ, 0xfc, !PT ;  /* 0x0008000015195812 */ /* 0x000fe400078efcff */
[----:B------:R-:W-:Y:S01]  /*1cd0*/  MOV R2, R11 ;  /* 0x0000000b00027202 */ /* 0x000fe20000000f00 */
[----:B------:R-:W-:Y:S01]  /*1ce0*/  DADD R10, R16, R10 ;  /* 0x00000000100a7229 */ /* 0x000fe2000000000a */
[----:B------:R-:W-:-:S02]  /*1cf0*/  MOV R7, R25 ;  /* 0x0000001900077202 */ /* 0x000fc40000000f00 */
[----:B------:R-:W-:Y:S02]  /*1d00*/  FSEL R21, R2, R19, P2 ;  /* 0x0000001302157208 */ /* 0x000fe40001000000 */
[----:B------:R-:W-:Y:S02]  /*1d10*/  LOP3.LUT R2, R7, 0xffc00000, RZ, 0xc0, !PT ;  /* 0xffc0000007027812 */ /* 0x000fe400078ec0ff */
[----:B------:R-:W-:Y:S02]  /*1d20*/  @P3 LOP3.LUT R21, R19, 0x80000, RZ, 0xfc, !PT ;  /* 0x0008000013153812 */ /* 0x000fe400078efcff */
[----:B------:R-:W-:Y:S02]  /*1d30*/  MOV R23, R17 ;  /* 0x0000001100177202 */ /* 0x000fe40000000f00 */
[----:B------:R-:W-:Y:S02]  /*1d40*/  LOP3.LUT R19, R2, 0x7fd00000, RZ, 0x3c, !PT ;  /* 0x7fd0000002137812 */ /* 0x000fe400078e3cff */
[----:B------:R-:W-:-:S02]  /*1d50*/  FSEL R25, R8, R23, P0 ;  /* 0x0000001708197208 */ /* 0x000fc40000000000 */
[----:B------:R-:W-:Y:S02]  /*1d60*/  @P1 LOP3.LUT R25, R23, 0x80000, RZ, 0xfc, !PT ;  /* 0x0008000017191812 */ /* 0x000fe400078efcff */
[----:B------:R-:W-:Y:S02]  /*1d70*/  DMUL R20, R20, R18 ;  /* 0x0000001214147228 */ /* 0x000fe40000000000 */
[----:B------:R-:W-:Y:S02]  /*1d80*/  MOV R23, R25 ;  /* 0x0000001900177202 */ /* 0x000fe40000000f00 */
[----:B------:R-:W-:-:S04]  /*1d90*/  MOV R25, 0x3fd80000 ;  /* 0x3fd8000000197802 */ /* 0x000fc80000000f00 */
[----:B------:R-:W-:Y:S02]  /*1da0*/  DMUL R22, R22, R18 ;  /* 0x0000001216167228 */ /* 0x000fe40000000000 */
[----:B------:R-:W-:Y:S02]  /*1db0*/  DMUL R20, R20, R20 ;  /* 0x0000001414147228 */ /* 0x000fe40000000000 */
[----:B------:R-:W-:-:S06]  /*1dc0*/  DMUL R18, R6, R18 ;  /* 0x0000001206127228 */ /* 0x000fcc0000000000 */
[----:B------:R-:W-:Y:S01]  /*1dd0*/  DFMA R20, R22, R22, R20 ;  /* 0x000000161614722b */ /* 0x000fe20000000014 */
[----:B------:R-:W-:-:S07]  /*1de0*/  HFMA2 R22, -RZ, RZ, 0, 0 ;  /* 0x00000000ff167431 */ /* 0x000fce00000001ff */
[----:B------:R-:W-:Y:S01]  /*1df0*/  DFMA R18, R18, R18, R20 ;  /* 0x000000121212722b */ /* 0x000fe20000000014 */
[----:B------:R-:W-:-:S07]  /*1e00*/  MOV R20, UR7 ;  /* 0x0000000700147c02 */ /* 0x000fce0008000f00 */
[----:B------:R-:W-:Y:S02]  /*1e10*/  DSETP.MIN.AND P0, P1, R18, UR4, PT ;  /* 0x0000000412007e2a */ /* 0x000fe4000b900000 */
[----:B------:R-:W-:-:S05]  /*1e20*/  IMAD.MOV.U32 R8, RZ, RZ, R19 ;  /* 0x000000ffff087224 */ /* 0x000fca00078e0013 */
[----:B------:R-:W-:Y:S02]  /*1e30*/  FSEL R27, R8, UR7, P0 ;  /* 0x00000007081b7c08 */ /* 0x000fe40008000000 */
[----:B------:R-:W-:-:S04]  /*1e40*/  MOV R8, R18 ;  /* 0x0000001200087202 */ /* 0x000fc80000000f00 */
[----:B------:R-:W-:Y:S01]  /*1e50*/  SEL R26, R8, UR4, P0 ;  /* 0x00000004081a7c07 */ /* 0x000fe20008000000 */
[----:B------:R-:W-:Y:S01]  /*1e60*/  DSETP.GT.AND P0, PT, R10, R6, PT ;  /* 0x000000060a00722a */ /* 0x000fe20003f04000 */
[----:B------:R-:W-:Y:S02]  /*1e70*/  @P1 LOP3.LUT R27, R20, 0x80000, RZ, 0xfc, !PT ;  /* 0x00080000141b1812 */ /* 0x000fe400078efcff */
[----:B------:R-:W-:Y:S02]  /*1e80*/  ISETP.GE.U32.AND P1, PT, R7, 0x7ff00000, PT ;  /* 0x7ff000000700780c */ /* 0x000fe40003f26070 */
[----:B------:R-:W0:Y:S02]  /*1e90*/  MUFU.RSQ64H R23, R27 ;  /* 0x0000001b00177308 */ /* 0x000e240000001c00 */
[----:B0-----:R-:W-:-:S08]  /*1ea0*/  DMUL R20, R22, R22 ;  /* 0x0000001616147228 */ /* 0x001fd00000000000 */
[----:B------:R-:W-:-:S08]  /*1eb0*/  DFMA R20, R26, -R20, 1 ;  /* 0x3ff000001a14742b */ /* 0x000fd00000000814 */
[----:B------:R-:W-:Y:S02]  /*1ec0*/  DFMA R24, R20, R24, 0.5 ;  /* 0x3fe000001418742b */ /* 0x000fe40000000018 */
[----:B------:R-:W-:-:S08]  /*1ed0*/  DMUL R20, R22, R20 ;  /* 0x0000001416147228 */ /* 0x000fd00000000000 */
[----:B------:R-:W-:-:S08]  /*1ee0*/  DFMA R20, R24, R20, R22 ;  /* 0x000000141814722b */ /* 0x000fd00000000016 */
[----:B------:R-:W-:Y:S01]  /*1ef0*/  DMUL R20, R18, R20 ;  /* 0x0000001412147228 */ /* 0x000fe20000000000 */
[----:B------:R-:W-:Y:S02]  /*1f00*/  LOP3.LUT R19, R2, 0x100000, RZ, 0xfc, !PT ;  /* 0x0010000002137812 */ /* 0x000fe400078efcff */
[----:B------:R-:W-:-:S06]  /*1f10*/  MOV R18, RZ ;  /* 0x000000ff00127202 */ /* 0x000fcc0000000f00 */
[----:B------:R-:W-:-:S10]  /*1f20*/  DMUL R20, R20, R18 ;  /* 0x0000001214147228 */ /* 0x000fd40000000000 */
        /* <DEDUP_REMOVED lines=16> */
[----:B------:R-:W-:Y:S01]  /*2030*/  IMAD.MOV.U32 R16, RZ, RZ, R2 ;  /* 0x000000ffff107224 */ /* 0x000fe200078e0002 */
[----:B------:R-:W-:-:S07]  /*2040*/  MOV R6, 0x2060 ;  /* 0x0000206000067802 */ /* 0x000fce0000000f00 */
[----:B------:R-:W-:Y:S05]  /*2050*/  CALL.REL.NOINC `($__internal_1_$__cuda_sm3x_div_rn_noftz_f32_slowpath) ;  /* 0x0000001800787944 */ /* 0x000fea0003c00000 */
[----:B------:R-:W-:-:S07]  /*2060*/  MOV R5, R0 ;  /* 0x0000000000057202 */ /* 0x000fce0000000f00 */
.L_x_41:
[----:B------:R-:W-:Y:S05]  /*2070*/  BSYNC.RECONVERGENT B4 ;  /* 0x0000000000047941 */ /* 0x000fea0003800200 */
.L_x_40:
        /* <DEDUP_REMOVED lines=16> */
.L_x_43:
[----:B------:R-:W-:Y:S05]  /*2180*/  BSYNC.RECONVERGENT B4 ;  /* 0x0000000000047941 */ /* 0x000fea0003800200 */
.L_x_42:
[----:B------:R0:W-:Y:S04]  /*2190*/  STG.E desc[UR8][R12.64], R11 ;  /* 0x0000000b0c007986 */ /* 0x0001e8000c101908 */
[----:B------:R0:W5:Y:S01]  /*21a0*/  LDG.E R0, desc[UR8][R14.64] ;  /* 0x000000080e007981 */ /* 0x000162000c1e1900 */
[----:B------:R-:W-:-:S07]  /*21b0*/  MOV R5, R11 ;  /* 0x0000000b00057202 */ /* 0x000fce0000000f00 */
.L_x_39:
[----:B------:R-:W-:Y:S05]  /*21c0*/  BSYNC.RECONVERGENT B3 ;  /* 0x0000000000037941 */ /* 0x000fea0003800200 */
.L_x_38:
        /* <DEDUP_REMOVED lines=10> */
[----:B------:R-:W-:-:S04]  /*2270*/  FFMA R8, R2, R2, R5 ;  /* 0x0000000202087223 */ /* 0x000fc80000000005 */
[----:B------:R-:W-:Y:S01]  /*2280*/  VIADD R0, R8, 0xf3000000 ;  /* 0xf300000008007836 */ /* 0x000fe20000000000 */
[----:B------:R0:W1:Y:S04]  /*2290*/  MUFU.RSQ R5, R8 ;  /* 0x0000000800057308 */ /* 0x0000680000001400 */
[----:B------:R-:W-:-:S13]  /*22a0*/  ISETP.GT.U32.AND P0, PT, R0, 0x727fffff, PT ;  /* 0x727fffff0000780c */ /* 0x000fda0003f04070 */
[----:B01----:R-:W-:Y:S05]  /*22b0*/  @!P0 BRA `(.L_x_45) ;  /* 0x0000000000148947 */ /* 0x003fea0003800000 */
[----:B------:R-:W-:Y:S02]  /*22c0*/  MOV R0, R8 ;  /* 0x0000000800007202 */ /* 0x000fe40000000f00 */
[----:B------:R-:W-:-:S07]  /*22d0*/  MOV R6, 0x22f0 ;  /* 0x000022f000067802 */ /* 0x000fce0000000f00 */
[----:B------:R-:W-:Y:S05]  /*22e0*/  CALL.REL.NOINC `($__internal_0_$__cuda_sm20_sqrt_rn_f32_slowpath) ;  /* 0x00000014007c7944 */ /* 0x000fea0003c00000 */
[----:B------:R-:W-:Y:S01]  /*22f0*/  MOV R19, R0 ;  /* 0x0000000000137202 */ /* 0x000fe20000000f00 */
[----:B------:R-:W-:Y:S06]  /*2300*/  BRA `(.L_x_46) ;  /* 0x0000000000107947 */ /* 0x000fec0003800000 */
.L_x_45:
[----:B------:R-:W-:Y:S01]  /*2310*/  FMUL.FTZ R19, R8, R5 ;  /* 0x0000000508137220 */ /* 0x000fe20000410000 */
[----:B------:R-:W-:-:S03]  /*2320*/  FMUL.FTZ R5, R5, 0.5 ;  /* 0x3f00000005057820 */ /* 0x000fc60000410000 */
[----:B------:R-:W-:-:S04]  /*2330*/  FFMA R0, -R19, R19, R8 ;  /* 0x0000001313007223 */ /* 0x000fc80000000108 */
[----:B------:R-:W-:-:S07]  /*2340*/  FFMA R19, R0, R5, R19 ;  /* 0x0000000500137223 */ /* 0x000fce0000000013 */
.L_x_46:
[----:B------:R-:W-:Y:S05]  /*2350*/  BSYNC.RECONVERGENT B0 ;  /* 0x0000000000007941 */ /* 0x000fea0003800200 */
.L_x_44:
        /* <DEDUP_REMOVED lines=9> */
[----:B------:R-:W-:Y:S01]  /*23f0*/  IMAD.MOV.U32 R0, RZ, RZ, R18 ;  /* 0x000000ffff007224 */ /* 0x000fe200078e0012 */
[----:B------:R-:W-:Y:S02]  /*2400*/  MOV R16, R19 ;  /* 0x0000001300107202 */ /* 0x000fe40000000f00 */
[----:B------:R-:W-:-:S07]  /*2410*/  MOV R6, 0x2430 ;  /* 0x0000243000067802 */ /* 0x000fce0000000f00 */
[----:B------:R-:W-:Y:S05]  /*2420*/  CALL.REL.NOINC `($__internal_1_$__cuda_sm3x_div_rn_noftz_f32_slowpath) ;  /* 0x0000001400847944 */ /* 0x000fea0003c00000 */
.L_x_48:
[----:B------:R-:W-:Y:S05]  /*2430*/  BSYNC.RECONVERGENT B3 ;  /* 0x0000000000037941 */ /* 0x000fea0003800200 */
.L_x_47:
        /* <DEDUP_REMOVED lines=11> */
[----:B------:R-:W-:Y:S01]  /*24f0*/  MOV R0, R2 ;  /* 0x0000000200007202 */ /* 0x000fe20000000f00 */
[----:B------:R-:W-:Y:S01]  /*2500*/  IMAD.MOV.U32 R16, RZ, RZ, R19 ;  /* 0x000000ffff107224 */ /* 0x000fe200078e0013 */
[----:B------:R-:W-:-:S07]  /*2510*/  MOV R6, 0x2530 ;  /* 0x0000253000067802 */ /* 0x000fce0000000f00 */
[----:B------:R-:W-:Y:S05]  /*2520*/  CALL.REL.NOINC `($__internal_1_$__cuda_sm3x_div_rn_noftz_f32_slowpath) ;  /* 0x0000001400447944 */ /* 0x000fea0003c00000 */
.L_x_50:
[----:B------:R-:W-:Y:S05]  /*2530*/  BSYNC.RECONVERGENT B3 ;  /* 0x0000000000037941 */ /* 0x000fea0003800200 */
.L_x_49:
[----:B------:R-:W-:-:S05]  /*2540*/  FMUL R5, R0, 0.019999999552965164185 ;  /* 0x3ca3d70a00057820 */ /* 0x000fca0000400000 */
[----:B------:R1:W-:Y:S02]  /*2550*/  STG.E desc[UR8][R12.64], R5 ;  /* 0x000000050c007986 */ /* 0x0003e4000c101908 */
.L_x_33:
[----:B------:R-:W-:Y:S05]  /*2560*/  BSYNC.RECONVERGENT B2 ;  /* 0x0000000000027941 */ /* 0x000fea0003800200 */
.L_x_32:
[----:B------:R-:W4:Y:S01]  /*2570*/  S2UR UR5, SR_CgaCtaId ;  /* 0x00000000000579c3 */ /* 0x000f220000008800 */
[----:B------:R-:W5:Y:S01]  /*2580*/  LDCU UR7, c[0x0][0x3d0] ;  /* 0x00007a00ff0777ac */ /* 0x000f620008000800 */
[----:B------:R-:W-:Y:S01]  /*2590*/  UMOV UR4, 0x400 ;  /* 0x0000040000047882 */ /* 0x000fe20000000000 */
[----:B-----5:R-:W-:Y:S01]  /*25a0*/  ISETP.GE.U32.AND P0, PT, R9, UR7, PT ;  /* 0x0000000709007c0c */ /* 0x020fe2000bf06070 */
[----:B----4-:R-:W-:-:S06]  /*25b0*/  ULEA UR4, UR5, UR4, 0x18 ;  /* 0x0000000405047291 */ /* 0x010fcc000f8ec0ff */
[----:B0--3--:R-:W-:-:S06]  /*25c0*/  LEA R2, R4, UR4, 0x2 ;  /* 0x0000000404027c11 */ /* 0x009fcc000f8e10ff */
[----:B------:R-:W-:Y:S05]  /*25d0*/  @P0 BRA `(.L_x_51) ;  /* 0x0000000000c80947 */ /* 0x000fea0003800000 */
[----:B------:R-:W-:Y:S01]  /*25e0*/  ISETP.NE.AND P0, PT, R4, R9, PT ;  /* 0x000000090400720c */ /* 0x000fe20003f05270 */
[----:B------:R0:W-:Y:S01]  /*25f0*/  STS [R2], RZ ;  /* 0x000000ff02007388 */ /* 0x0001e20000000800 */
[----:B------:R-:W-:Y:S05]  /*2600*/  WARPSYNC.ALL ;  /* 0x0000000000007948 */ /* 0x000fea0003800000 */
[----:B------:R-:W-:Y:S06]  /*2610*/  BAR.SYNC.DEFER_BLOCKING 0x0 ;  /* 0x0000000000007b1d */ /* 0x000fec0000010000 */
[----:B0-----:R-:W-:Y:S05]  /*2620*/  @!P0 BRA `(.L_x_51) ;  /* 0x0000000000b48947 */ /* 0x001fea0003800000 */
[----:B------:R-:W1:Y:S08]  /*2630*/  LDC.64 R10, c[0x0][0x3b8] ;  /* 0x0000ee00ff0a7b82 */ /* 0x000e700000000a00 */
[----:B------:R-:W0:Y:S01]  /*2640*/  LDC.64 R6, c[0x0][0x3b0] ;  /* 0x0000ec00ff067b82 */ /* 0x000e220000000a00 */
[----:B-12---:R-:W-:-:S04]  /*2650*/  IMAD.WIDE.U32 R12, R4, 0x4, R10 ;  /* 0x00000004040c7825 */ /* 0x006fc800078e000a */
[C---:B------:R-:W-:Y:S02]  /*2660*/  IMAD.WIDE.U32 R14, R9.reuse, 0x4, R10 ;  /* 0x00000004090e7825 */ /* 0x040fe400078e000a */
[----:B------:R-:W2:Y:S02]  /*2670*/  LDG.E R12, desc[UR8][R12.64] ;  /* 0x000000080c0c7981 */ /* 0x000ea4000c1e1900 */
[--C-:B0-----:R-:W-:Y:S02]  /*2680*/  IMAD.WIDE.U32 R10, R4, 0x4, R6.reuse ;  /* 0x00000004040a7825 */ /* 0x101fe400078e0006 */
[----:B------:R-:W2:Y:S02]  /*2690*/  LDG.E R15, desc[UR8][R14.64] ;  /* 0x000000080e0f7981 */ /* 0x000ea4000c1e1900 */
[----:B------:R-:W-:Y:S02]  /*26a0*/  IMAD.WIDE.U32 R6, R9, 0x4, R6 ;  /* 0x0000000409067825 */ /* 0x000fe400078e0006 */
[----:B------:R-:W3:Y:S04]  /*26b0*/  LDG.E R10, desc[UR8][R10.64] ;  /* 0x000000080a0a7981 */ /* 0x000ee8000c1e1900 */
[----:B------:R-:W3:Y:S01]  /*26c0*/  LDG.E R7, desc[UR8][R6.64] ;  /* 0x0000000806077981 */ /* 0x000ee2000c1e1900 */
[----:B------:R-:W-:Y:S01]  /*26d0*/  BSSY.RECONVERGENT B0, `(.L_x_52) ;  /* 0x0000010000007945 */ /* 0x000fe20003800200 */
[----:B--2---:R-:W-:-:S04]  /*26e0*/  FADD R5, R12, -R15 ;  /* 0x8000000f0c057221 */ /* 0x004fc80000000000 */
[----:B------:R-:W-:Y:S01]  /*26f0*/  FMUL R5, R5, R5 ;  /* 0x0000000505057220 */ /* 0x000fe20000400000 */
[----:B---3--:R-:W-:-:S04]  /*2700*/  FADD R0, R10, -R7 ;  /* 0x800000070a007221 */ /* 0x008fc80000000000 */
[----:B------:R-:W-:-:S05]  /*2710*/  FFMA R0, R0, R0, R5 ;  /* 0x0000000000007223 */ /* 0x000fca0000000005 */
[----:B------:R-:W-:Y:S01]  /*2720*/  IADD3 R8, PT, PT, R0, -0xd000000, RZ ;  /* 0xf300000000087810 */ /* 0x000fe20007ffe0ff */
[----:B------:R0:W1:Y:S03]  /*2730*/  MUFU.RSQ R5, R0 ;  /* 0x0000000000057308 */ /* 0x0000660000001400 */
[----:B------:R-:W-:-:S13]  /*2740*/  ISETP.GT.U32.AND P0, PT, R8, 0x727fffff, PT ;  /* 0x727fffff0800780c */ /* 0x000fda0003f04070 */
[----:B0-----:R-:W-:Y:S05]  /*2750*/  @!P0 BRA `(.L_x_53) ;  /* 0x00000000000c8947 */ /* 0x001fea0003800000 */
[----:B------:R-:W-:-:S07]  /*2760*/  MOV R6, 0x2780 ;  /* 0x0000278000067802 */ /* 0x000fce0000000f00 */
[----:B-1----:R-:W-:Y:S05]  /*2770*/  CALL.REL.NOINC `($__internal_0_$__cuda_sm20_sqrt_rn_f32_slowpath) ;  /* 0x0000001000587944 */ /* 0x002fea0003c00000 */
[----:B------:R-:W-:Y:S05]  /*2780*/  BRA `(.L_x_54) ;  /* 0x0000000000107947 */ /* 0x000fea0003800000 */
.L_x_53:
[----:B-1----:R-:W-:Y:S01]  /*2790*/  FMUL.FTZ R7, R0, R5 ;  /* 0x0000000500077220 */ /* 0x002fe20000410000 */
[----:B------:R-:W-:-:S03]  /*27a0*/  FMUL.FTZ R5, R5, 0.5 ;  /* 0x3f00000005057820 */ /* 0x000fc60000410000 */
[----:B------:R-:W-:-:S04]  /*27b0*/  FFMA R0, -R7, R7, R0 ;  /* 0x0000000707007223 */ /* 0x000fc80000000100 */
[----:B------:R-:W-:-:S07]  /*27c0*/  FFMA R0, R0, R5, R7 ;  /* 0x0000000500007223 */ /* 0x000fce0000000007 */
.L_x_54:
[----:B------:R-:W-:Y:S05]  /*27d0*/  BSYNC.RECONVERGENT B0 ;  /* 0x0000000000007941 */ /* 0x000fea0003800200 */
.L_x_52:
[----:B------:R-:W0:Y:S01]  /*27e0*/  F2F.F64.F32 R6, R0 ;  /* 0x0000000000067310 */ /* 0x000e220000201800 */
[----:B------:R-:W-:Y:S01]  /*27f0*/  UMOV UR4, 0x33333333 ;  /* 0x3333333300047882 */ /* 0x000fe20000000000 */
[----:B------:R-:W-:Y:S02]  /*2800*/  UMOV UR5, 0x3fc33333 ;  /* 0x3fc3333300057882 */ /* 0x000fe40000000000 */
[----:B0-----:R-:W-:-:S14]  /*2810*/  DSETP.GEU.AND P0, PT, R6, UR4, PT ;  /* 0x0000000406007e2a */ /* 0x001fdc000bf0e000 */
[----:B------:R-:W-:Y:S05]  /*2820*/  @P0 BRA `(.L_x_51) ;  /* 0x0000000000340947 */ /* 0x000fea0003800000 */
[----:B------:R-:W0:Y:S01]  /*2830*/  LDC.64 R10, c[0x0][0x3c0] ;  /* 0x0000f000ff0a7b82 */ /* 0x000e220000000a00 */
[----:B------:R3:W-:Y:S07]  /*2840*/  ATOMS.POPC.INC.32 RZ, [R2+URZ] ;  /* 0x0000000002ff7f8c */ /* 0x0007ee000d8000ff */
[----:B------:R-:W1:Y:S08]  /*2850*/  LDC.64 R6, c[0x0][0x3a0] ;  /* 0x0000e800ff067b82 */ /* 0x000e700000000a00 */
[----:B------:R-:W2:Y:S01]  /*2860*/  LDC.64 R14, c[0x0][0x3c8] ;  /* 0x0000f200ff0e7b82 */ /* 0x000ea20000000a00 */
[----:B0-----:R-:W-:-:S07]  /*2870*/  IMAD.WIDE.U32 R10, R9, 0x4, R10 ;  /* 0x00000004090a7825 */ /* 0x001fce00078e000a */
[----:B------:R-:W0:Y:S01]  /*2880*/  LDC.64 R12, c[0x0][0x3a8] ;  /* 0x0000ea00ff0c7b82 */ /* 0x000e220000000a00 */
[----:B------:R-:W4:Y:S01]  /*2890*/  LDG.E R11, desc[UR8][R10.64] ;  /* 0x000000080a0b7981 */ /* 0x000f22000c1e1900 */
[----:B-1----:R-:W-:-:S04]  /*28a0*/  IMAD.WIDE.U32 R6, R4, 0x4, R6 ;  /* 0x0000000404067825 */ /* 0x002fc800078e0006 */
[----:B--2---:R-:W-:Y:S01]  /*28b0*/  IMAD.WIDE.U32 R14, R9, 0x4, R14 ;  /* 0x00000004090e7825 */ /* 0x004fe200078e000e */
[----:B----4-:R3:W-:Y:S05]  /*28c0*/  REDG.E.ADD.F32.FTZ.RN.STRONG.GPU desc[UR8][R6.64], R11 ;  /* 0x0000000b060079a6 */ /* 0x0107ea000c12f308 */
[----:B------:R-:W2:Y:S01]  /*28d0*/  LDG.E R15, desc[UR8][R14.64] ;  /* 0x000000080e0f7981 */ /* 0x000ea2000c1e1900 */
[----:B0-----:R-:W-:-:S05]  /*28e0*/  IMAD.WIDE.U32 R12, R4, 0x4, R12 ;  /* 0x00000004040c7825 */ /* 0x001fca00078e000c */
[----:B--2---:R3:W-:Y:S02]  /*28f0*/  REDG.E.ADD.F32.FTZ.RN.STRONG.GPU desc[UR8][R12.64], R15 ;  /* 0x0000000f0c0079a6 */ /* 0x0047e4000c12f308 */
.L_x_51:
[----:B------:R-:W-:Y:S01]  /*2900*/  ISETP.NE.AND P0, PT, R9, RZ, PT ;  /* 0x000000ff0900720c */ /* 0x000fe20003f05270 */
[----:B------:R-:W-:Y:S05]  /*2910*/  WARPSYNC.ALL ;  /* 0x0000000000007948 */ /* 0x000fea0003800000 */
[----:B------:R-:W-:Y:S06]  /*2920*/  BAR.SYNC.DEFER_BLOCKING 0x0 ;  /* 0x0000000000007b1d */ /* 0x000fec0000010000 */
[----:B------:R-:W-:Y:S04]  /*2930*/  BSSY.RECONVERGENT B2, `(.L_x_55) ;  /* 0x00000d6000027945 */ /* 0x000fe80003800200 */
[----:B------:R-:W-:Y:S05]  /*2940*/  @P0 BRA `(.L_x_56) ;  /* 0x0000000c00500947 */ /* 0x000fea0003800000 */
[----:B---3--:R-:W0:Y:S02]  /*2950*/  LDS R2, [R2] ;  /* 0x0000000002027984 */ /* 0x008e240000000800 */
[----:B0-----:R-:W-:-:S13]  /*2960*/  ISETP.NE.AND P0, PT, R2, RZ, PT ;  /* 0x000000ff0200720c */ /* 0x001fda0003f05270 */
[----:B------:R-:W-:Y:S05]  /*2970*/  @!P0 BRA `(.L_x_56) ;  /* 0x0000000c00448947 */ /* 0x000fea0003800000 */
[----:B------:R-:W0:Y:S02]  /*2980*/  LDC.64 R14, c[0x0][0x3a0] ;  /* 0x0000e800ff0e7b82 */ /* 0x000e240000000a00 */
[----:B0-----:R-:W-:-:S05]  /*2990*/  IMAD.WIDE.U32 R14, R4, 0x4, R14 ;  /* 0x00000004040e7825 */ /* 0x001fca00078e000e */
[----:B------:R-:W3:Y:S01]  /*29a0*/  LDG.E R0, desc[UR8][R14.64] ;  /* 0x000000080e007981 */ /* 0x000ee2000c1e1900 */
[----:B------:R-:W-:Y:S01]  /*29b0*/  I2FP.F32.U32 R2, R2 ;  /* 0x0000000200027245 */ /* 0x000fe20000201000 */
[----:B------:R-:W-:Y:S03]  /*29c0*/  BSSY.RECONVERGENT B3, `(.L_x_57) ;  /* 0x000000d000037945 */ /* 0x000fe60003800200 */
[----:B-12---:R-:W0:Y:S02]  /*29d0*/  MUFU.RCP R5, R2 ;  /* 0x0000000200057308 */ /* 0x006e240000001000 */
[----:B0-----:R-:W-:-:S04]  /*29e0*/  FFMA R6, -R2, R5, 1 ;  /* 0x3f80000002067423 */ /* 0x001fc80000000105 */
[----:B------:R-:W-:Y:S02]  /*29f0*/  FFMA R5, R5, R6, R5 ;  /* 0x0000000605057223 */ /* 0x000fe40000000005 */
[----:B---3--:R-:W0:Y:S02]  /*2a00*/  FCHK P0, R0, R2 ;  /* 0x0000000200007302 */ /* 0x008e240000000000 */
        /* <DEDUP_REMOVED lines=8> */
.L_x_58:
[----:B------:R-:W-:Y:S05]  /*2a90*/  BSYNC.RECONVERGENT B3 ;  /* 0x0000000000037941 */ /* 0x000fea0003800200 */
.L_x_57:
        /* <DEDUP_REMOVED lines=13> */
[----:B------:R-:W-:Y:S02]  /*2b70*/  MOV R0, R9 ;  /* 0x0000000900007202 */ /* 0x000fe40000000f00 */
[----:B------:R-:W-:Y:S02]  /*2b80*/  MOV R16, R2 ;  /* 0x0000000200107202 */ /* 0x000fe40000000f00 */
[----:B------:R-:W-:-:S07]  /*2b90*/  MOV R6, 0x2bb0 ;  /* 0x00002bb000067802 */ /* 0x000fce0000000f00 */
[----:B------:R-:W-:Y:S05]  /*2ba0*/  CALL.REL.NOINC `($__internal_1_$__cuda_sm3x_div_rn_noftz_f32_slowpath) ;  /* 0x0000000c00a47944 */ /* 0x000fea0003c00000 */
[----:B------:R-:W-:-:S07]  /*2bb0*/  IMAD.MOV.U32 R5, RZ, RZ, R0 ;  /* 0x000000ffff057224 */ /* 0x000fce00078e0000 */
.L_x_60:
[----:B------:R-:W-:Y:S05]  /*2bc0*/  BSYNC.RECONVERGENT B3 ;  /* 0x0000000000037941 */ /* 0x000fea0003800200 */
.L_x_59:
[----:B------:R0:W-:Y:S04]  /*2bd0*/  STG.E desc[UR8][R12.64], R5 ;  /* 0x000000050c007986 */ /* 0x0001e8000c101908 */
[----:B------:R-:W2:Y:S01]  /*2be0*/  LDG.E R0, desc[UR8][R14.64] ;  /* 0x000000080e007981 */ /* 0x000ea2000c1e1900 */
[----:B------:R-:W-:Y:S01]  /*2bf0*/  F2F.F64.F32 R8, |R5| ;  /* 0x4000000500087310 */ /* 0x000fe20000201800 */
[----:B------:R-:W-:Y:S01]  /*2c00*/  MOV R2, RZ ;  /* 0x000000ff00027202 */ /* 0x000fe20000000f00 */
[----:B------:R-:W-:Y:S01]  /*2c10*/  IMAD.MOV.U32 R16, RZ, RZ, RZ ;  /* 0x000000ffff107224 */ /* 0x000fe200078e00ff */
[----:B------:R-:W-:Y:S01]  /*2c20*/  UMOV UR4, 0xffffffff ;  /* 0xffffffff00047882 */ /* 0x000fe20000000000 */
[----:B------:R-:W-:Y:S01]  /*2c30*/  IMAD.MOV.U32 R18, RZ, RZ, RZ ;  /* 0x000000ffff127224 */ /* 0x000fe200078e00ff */
[----:B------:R-:W-:Y:S01]  /*2c40*/  UMOV UR5, 0x7fefffff ;  /* 0x7fefffff00057882 */ /* 0x000fe20000000000 */
[----:B------:R-:W-:Y:S01]  /*2c50*/  BSSY.RECONVERGENT B3, `(.L_x_61) ;  /* 0x000006a000037945 */ /* 0x000fe20003800200 */
[----:B------:R-:W-:Y:S01]  /*2c60*/  UMOV UR7, UR5 ;  /* 0x0000000500077c82 */ /* 0x000fe20008000000 */
[----:B--2---:R-:W1:Y:S02]  /*2c70*/  F2F.F64.F32 R10, |R0| ;  /* 0x40000000000a7310 */ /* 0x004e640000201800 */
[----:B-1----:R-:W-:Y:S01]  /*2c80*/  DSETP.MAX.AND P0, P1, RZ, R10, PT ;  /* 0x0000000aff00722a */ /* 0x002fe2000390f000 */
[----:B------:R-:W-:-:S02]  /*2c90*/  MOV R17, R11 ;  /* 0x0000000b00117202 */ /* 0x000fc40000000f00 */
[----:B------:R-:W-:-:S03]  /*2ca0*/  MOV R7, R10 ;  /* 0x0000000a00077202 */ /* 0x000fc60000000f00 */
[----:B------:R-:W-:Y:S02]  /*2cb0*/  FSEL R19, R2, R17, P0 ;  /* 0x0000001102137208 */ /* 0x000fe40000000000 */
[----:B------:R-:W-:Y:S02]  /*2cc0*/  SEL R16, R16, R7, P0 ;  /* 0x0000000710107207 */ /* 0x000fe40000000000 */
[----:B------:R-:W-:Y:S02]  /*2cd0*/  MOV R2, R9 ;  /* 0x0000000900027202 */ /* 0x000fe40000000f00 */
[----:B------:R-:W-:Y:S02]  /*2ce0*/  MOV R21, R16 ;  /* 0x0000001000157202 */ /* 0x000fe40000000f00 */
[----:B------:R-:W-:Y:S01]  /*2cf0*/  @P1 LOP3.LUT R19, R17, 0x80000, RZ, 0xfc, !PT ;  /* 0x0008000011131812 */ /* 0x000fe200078efcff */
[----:B------:R-:W-:-:S03]  /*2d00*/  DSETP.MIN.AND P0, P1, RZ, R10, PT ;  /* 0x0000000aff00722a */ /* 0x000fc60003900000 */
[----:B------:R-:W-:-:S03]  /*2d10*/  MOV R17, R19 ;  /* 0x0000001300117202 */ /* 0x000fc60000000f00 */
[----:B------:R-:W-:Y:S02]  /*2d20*/  SEL R18, R18, R7, P0 ;  /* 0x0000000712127207 */ /* 0x000fe40000000000 */
[----:B------:R-:W-:Y:S01]  /*2d30*/  MOV R19, R17 ;  /* 0x0000001100137202 */ /* 0x000fe20000000f00 */
[C-C-:B------:R-:W-:Y:S01]  /*2d40*/  DSETP.MAX.AND P4, P5, R8.reuse, R16.reuse, PT ;  /* 0x000000100800722a */ /* 0x140fe20003d8f000 */
[----:B------:R-:W-:Y:S01]  /*2d50*/  MOV R7, R16 ;  /* 0x0000001000077202 */ /* 0x000fe20000000f00 */
[----:B------:R-:W-:Y:S01]  /*2d60*/  DSETP.MIN.AND P2, P3, R8, R16, PT ;  /* 0x000000100800722a */ /* 0x000fe20003b40000 */
[----:B------:R-:W-:-:S03]  /*2d70*/  MOV R16, R8 ;  /* 0x0000000800107202 */ /* 0x000fc60000000f00 */
[----:B------:R-:W-:Y:S01]  /*2d80*/  FSEL R23, R2, R19, P4 ;  /* 0x0000001302177208 */ /* 0x000fe20002000000 */
[----:B------:R-:W-:Y:S01]  /*2d90*/  IMAD.MOV.U32 R2, RZ, RZ, R8 ;  /* 0x000000ffff027224 */ /* 0x000fe200078e0008 */
[----:B------:R-:W-:Y:S01]  /*2da0*/  SEL R20, R16, R21, P2 ;  /* 0x0000001510147207 */ /* 0x000fe20001000000 */
[----:B------:R-:W-:-:S03]  /*2db0*/  IMAD.MOV.U32 R16, RZ, RZ, RZ ;  /* 0x000000ffff107224 */ /* 0x000fc600078e00ff */
[----:B------:R-:W-:Y:S01]  /*2dc0*/  SEL R6, R2, R7, P4 ;  /* 0x0000000702067207 */ /* 0x000fe20002000000 */
[----:B------:R-:W-:Y:S01]  /*2dd0*/  IMAD.MOV.U32 R2, RZ, RZ, R9 ;  /* 0x000000ffff027224 */ /* 0x000fe200078e0009 */
[----:B------:R-:W-:Y:S01]  /*2de0*/  @P5 LOP3.LUT R23, R19, 0x80000, RZ, 0xfc, !PT ;  /* 0x0008000013175812 */ /* 0x000fe200078efcff */
[----:B------:R-:W-:-:S03]  /*2df0*/  DADD R8, R10, R8 ;  /* 0x000000000a087229 */ /* 0x000fc60000000008 */
[----:B------:R-:W-:Y:S02]  /*2e00*/  MOV R7, R23 ;  /* 0x0000001700077202 */ /* 0x000fe40000000f00 */
[----:B------:R-:W-:Y:S02]  /*2e10*/  FSEL R25, R2, R19, P2 ;  /* 0x0000001302197208 */ /* 0x000fe40001000000 */
[----:B------:R-:W-:Y:S02]  /*2e20*/  LOP3.LUT R2, R7, 0xffc00000, RZ, 0xc0, !PT ;  /* 0xffc0000007027812 */ /* 0x000fe400078ec0ff */
[----:B------:R-:W-:Y:S02]  /*2e30*/  @P3 LOP3.LUT R25, R19, 0x80000, RZ, 0xfc, !PT ;  /* 0x0008000013193812 */ /* 0x000fe400078efcff */
[----:B------:R-:W-:Y:S02]  /*2e40*/  MOV R19, R11 ;  /* 0x0000000b00137202 */ /* 0x000fe40000000f00 */
[----:B------:R-:W-:-:S02]  /*2e50*/  LOP3.LUT R17, R2, 0x7fd00000, RZ, 0x3c, !PT ;  /* 0x7fd0000002117812 */ /* 0x000fc400078e3cff */
[----:B------:R-:W-:Y:S02]  /*2e60*/  MOV R21, R25 ;  /* 0x0000001900157202 */ /* 0x000fe40000000f00 */
[----:B------:R-:W-:Y:S02]  /*2e70*/  FSEL R23, R16, R19, P0 ;  /* 0x0000001310177208 */ /* 0x000fe40000000000 */
[----:B------:R-:W-:Y:S02]  /*2e80*/  @P1 LOP3.LUT R23, R19, 0x80000, RZ, 0xfc, !PT ;  /* 0x0008000013171812 */ /* 0x000fe400078efcff */
[----:B------:R-:W-:-:S03]  /*2e90*/  DMUL R20, R20, R16 ;  /* 0x0000001014147228 */ /* 0x000fc60000000000 */
[----:B------:R-:W-:-:S05]  /*2ea0*/  IMAD.MOV.U32 R19, RZ, RZ, R23 ;  /* 0x000000ffff137224 */ /* 0x000fca00078e0017 */
[----:B------:R-:W-:Y:S02]  /*2eb0*/  DMUL R20, R20, R20 ;  /* 0x0000001414147228 */ /* 0x000fe40000000000 */
[-C--:B------:R-:W-:Y:S02]  /*2ec0*/  DMUL R18, R18, R16.reuse ;  /* 0x0000001012127228 */ /* 0x080fe40000000000 */
[----:B------:R-:W-:-:S06]  /*2ed0*/  DMUL R16, R6, R16 ;  /* 0x0000001006107228 */ /* 0x000fcc0000000000 */
[----:B------:R-:W-:Y:S01]  /*2ee0*/  DFMA R20, R18, R18, R20 ;  /* 0x000000121214722b */ /* 0x000fe20000000014 */
[----:B------:R-:W-:-:S07]  /*2ef0*/  MOV R19, UR7 ;  /* 0x0000000700137c02 */ /* 0x000fce0008000f00 */
[----:B------:R-:W-:Y:S01]  /*2f00*/  DFMA R16, R16, R16, R20 ;  /* 0x000000101010722b */ /* 0x000fe20000000014 */
[----:B------:R-:W-:Y:S01]  /*2f10*/  MOV R20, 0x0 ;  /* 0x0000000000147802 */ /* 0x000fe20000000f00 */
[----:B------:R-:W-:-:S06]  /*2f20*/  IMAD.MOV.U32 R21, RZ, RZ, 0x3fd80000 ;  /* 0x3fd80000ff157424 */ /* 0x000fcc00078e00ff */
[----:B------:R-:W-:Y:S02]  /*2f30*/  DSETP.MIN.AND P0, P1, R16, UR4, PT ;  /* 0x0000000410007e2a */ /* 0x000fe4000b900000 */
[----:B------:R-:W-:-:S04]  /*2f40*/  MOV R18, R17 ;  /* 0x0000001100127202 */ /* 0x000fc80000000f00 */
[----:B------:R-:W-:Y:S01]  /*2f50*/  FSEL R25, R18, UR7, P0 ;  /* 0x0000000712197c08 */ /* 0x000fe20008000000 */
[----:B------:R-:W-:-:S05]  /*2f60*/  IMAD.MOV.U32 R18, RZ, RZ, R16 ;  /* 0x000000ffff127224 */ /* 0x000fca00078e0010 */
[----:B------:R-:W-:Y:S01]  /*2f70*/  SEL R24, R18, UR4, P0 ;  /* 0x0000000412187c07 */ /* 0x000fe20008000000 */
[----:B------:R-:W-:Y:S01]  /*2f80*/  HFMA2 R18, -RZ, RZ, 0, 0 ;  /* 0x00000000ff127431 */ /* 0x000fe200000001ff */
[----:B------:R-:W-:Y:S01]  /*2f90*/  @P1 LOP3.LUT R25, R19, 0x80000, RZ, 0xfc, !PT ;  /* 0x0008000013191812 */ /* 0x000fe200078efcff */
[----:B------:R-:W-:Y:S01]  /*2fa0*/  DSETP.GT.AND P0, PT, R8, R6, PT ;  /* 0x000000060800722a */ /* 0x000fe20003f04000 */
[----:B------:R-:W-:Y:S02]  /*2fb0*/  ISETP.GE.U32.AND P1, PT, R7, 0x7ff00000, PT ;  /* 0x7ff000000700780c */ /* 0x000fe40003f26070 */
[----:B------:R-:W1:Y:S02]  /*2fc0*/  MUFU.RSQ64H R19, R25 ;  /* 0x0000001900137308 */ /* 0x000e640000001c00 */
[----:B-1----:R-:W-:-:S08]  /*2fd0*/  DMUL R22, R18, R18 ;  /* 0x0000001212167228 */ /* 0x002fd00000000000 */
        /* <DEDUP_REMOVED lines=12> */
[----:B------:R-:W1:Y:S02]  /*30a0*/  F2F.F32.F64 R2, R6 ;  /* 0x0000000600027310 */ /* 0x000e640000301000 */
[----:B-1----:R-:W-:-:S13]  /*30b0*/  FSETP.GT.AND P0, PT, R2, RZ, PT ;  /* 0x000000ff0200720b */ /* 0x002fda0003f04000 */
[----:B0-----:R-:W-:Y:S05]  /*30c0*/  @!P0 BRA `(.L_x_62) ;  /* 0x0000000000888947 */ /* 0x001fea0003800000 */
        /* <DEDUP_REMOVED lines=12> */
[----:B------:R-:W-:-:S07]  /*3190*/  IMAD.MOV.U32 R5, RZ, RZ, R0 ;  /* 0x000000ffff057224 */ /* 0x000fce00078e0000 */
.L_x_64:
[----:B------:R-:W-:Y:S05]  /*31a0*/  BSYNC.RECONVERGENT B4 ;  /* 0x0000000000047941 */ /* 0x000fea0003800200 */
.L_x_63:
        /* <DEDUP_REMOVED lines=16> */
.L_x_66:
[----:B------:R-:W-:Y:S05]  /*32b0*/  BSYNC.RECONVERGENT B4 ;  /* 0x0000000000047941 */ /* 0x000fea0003800200 */
.L_x_65:
[----:B------:R0:W-:Y:S04]  /*32c0*/  STG.E desc[UR8][R12.64], R9 ;  /* 0x000000090c007986 */ /* 0x0001e8000c101908 */
[----:B------:R0:W5:Y:S01]  /*32d0*/  LDG.E R0, desc[UR8][R14.64] ;  /* 0x000000080e007981 */ /* 0x000162000c1e1900 */
[----:B------:R-:W-:-:S07]  /*32e0*/  MOV R5, R9 ;  /* 0x0000000900057202 */ /* 0x000fce0000000f00 */
.L_x_62:
[----:B------:R-:W-:Y:S05]  /*32f0*/  BSYNC.RECONVERGENT B3 ;  /* 0x0000000000037941 */ /* 0x000fea0003800200 */
.L_x_61:
        /* <DEDUP_REMOVED lines=15> */
[----:B------:R-:W-:Y:S01]  /*33f0*/  IMAD.MOV.U32 R0, RZ, RZ, R10 ;  /* 0x000000ffff007224 */ /* 0x000fe200078e000a */
[----:B------:R-:W-:-:S07]  /*3400*/  MOV R6, 0x3420 ;  /* 0x0000342000067802 */ /* 0x000fce0000000f00 */
[----:B-1----:R-:W-:Y:S05]  /*3410*/  CALL.REL.NOINC `($__internal_0_$__cuda_sm20_sqrt_rn_f32_slowpath) ;  /* 0x0000000400307944 */ /* 0x002fea0003c00000 */
[----:B------:R-:W-:Y:S01]  /*3420*/  MOV R9, R0 ;  /* 0x0000000000097202 */ /* 0x000fe20000000f00 */
[----:B------:R-:W-:Y:S06]  /*3430*/  BRA `(.L_x_69) ;  /* 0x0000000000107947 */ /* 0x000fec0003800000 */
.L_x_68:
[----:B-1----:R-:W-:Y:S01]  /*3440*/  FMUL.FTZ R9, R10, R5 ;  /* 0x000000050a097220 */ /* 0x002fe20000410000 */
[----:B------:R-:W-:-:S03]  /*3450*/  FMUL.FTZ R5, R5, 0.5 ;  /* 0x3f00000005057820 */ /* 0x000fc60000410000 */
[----:B------:R-:W-:-:S04]  /*3460*/  FFMA R0, -R9, R9, R10 ;  /* 0x0000000909007223 */ /* 0x000fc8000000010a */
[----:B------:R-:W-:-:S07]  /*3470*/  FFMA R9, R0, R5, R9 ;  /* 0x0000000500097223 */ /* 0x000fce0000000009 */
.L_x_69:
[----:B------:R-:W-:Y:S05]  /*3480*/  BSYNC.RECONVERGENT B0 ;  /* 0x0000000000007941 */ /* 0x000fea0003800200 */
.L_x_67:
        /* <DEDUP_REMOVED lines=9> */
[----:B------:R-:W-:Y:S01]  /*3520*/  MOV R0, R18 ;  /* 0x0000001200007202 */ /* 0x000fe20000000f00 */
[----:B------:R-:W-:Y:S01]  /*3530*/  IMAD.MOV.U32 R16, RZ, RZ, R9 ;  /* 0x000000ffff107224 */ /* 0x000fe200078e0009 */
[----:B------:R-:W-:-:S07]  /*3540*/  MOV R6, 0x3560 ;  /* 0x0000356000067802 */ /* 0x000fce0000000f00 */
[----:B------:R-:W-:Y:S05]  /*3550*/  CALL.REL.NOINC `($__internal_1_$__cuda_sm3x_div_rn_noftz_f32_slowpath) ;  /* 0x0000000400387944 */ /* 0x000fea0003c00000 */
.L_x_71:
[----:B------:R-:W-:Y:S05]  /*3560*/  BSYNC.RECONVERGENT B3 ;  /* 0x0000000000037941 */ /* 0x000fea0003800200 */
.L_x_70:
        /* <DEDUP_REMOVED lines=11> */
[----:B------:R-:W-:Y:S02]  /*3620*/  MOV R0, R2 ;  /* 0x0000000200007202 */ /* 0x000fe40000000f00 */
[----:B------:R-:W-:Y:S02]  /*3630*/  MOV R16, R9 ;  /* 0x0000000900107202 */ /* 0x000fe40000000f00 */
[----:B------:R-:W-:-:S07]  /*3640*/  MOV R6, 0x3660 ;  /* 0x0000366000067802 */ /* 0x000fce0000000f00 */
[----:B------:R-:W-:Y:S05]  /*3650*/  CALL.REL.NOINC `($__internal_1_$__cuda_sm3x_div_rn_noftz_f32_slowpath) ;  /* 0x0000000000f87944 */ /* 0x000fea0003c00000 */
.L_x_73:
[----:B------:R-:W-:Y:S05]  /*3660*/  BSYNC.RECONVERGENT B3 ;  /* 0x0000000000037941 */ /* 0x000fea0003800200 */
.L_x_72:
[----:B------:R-:W-:-:S05]  /*3670*/  FMUL R5, R0, 0.019999999552965164185 ;  /* 0x3ca3d70a00057820 */ /* 0x000fca0000400000 */
[----:B------:R0:W-:Y:S02]  /*3680*/  STG.E desc[UR8][R12.64], R5 ;  /* 0x000000050c007986 */ /* 0x0001e4000c101908 */
.L_x_56:
[----:B------:R-:W-:Y:S05]  /*3690*/  BSYNC.RECONVERGENT B2 ;  /* 0x0000000000027941 */ /* 0x000fea0003800200 */
.L_x_55:
[----:B------:R-:W-:Y:S01]  /*36a0*/  BAR.SYNC.DEFER_BLOCKING 0x0 ;  /* 0x0000000000007b1d */ /* 0x000fe20000010000 */
[----:B------:R-:W-:-:S13]  /*36b0*/  LOP3.LUT P0, RZ, R3, UR6, RZ, 0xfc, !PT ;  /* 0x0000000603ff7c12 */ /* 0x000fda000f80fcff */
[----:B------:R-:W-:Y:S05]  /*36c0*/  @P0 EXIT ;  /* 0x000000000000094d */ /* 0x000fea0003800000 */
[----:B---3--:R-:W3:Y:S08]  /*36d0*/  LDC.64 R2, c[0x0][0x380] ;  /* 0x0000e000ff027b82 */ /* 0x008ef00000000a00 */
[----:B------:R-:W0:Y:S08]  /*36e0*/  LDC.64 R6, c[0x0][0x390] ;  /* 0x0000e400ff067b82 */ /* 0x000e300000000a00 */
[----:B------:R-:W4:Y:S08]  /*36f0*/  LDC.64 R8, c[0x0][0x3a0] ;  /* 0x0000e800ff087b82 */ /* 0x000f300000000a00 */
[----:B------:R-:W5:Y:S01]  /*3700*/  LDC.64 R16, c[0x0][0x3c0] ;  /* 0x0000f000ff107b82 */ /* 0x000f620000000a00 */
[----:B---3--:R-:W-:-:S06]  /*3710*/  IMAD.WIDE.U32 R10, R4, 0x4, R2 ;  /* 0x00000004040a7825 */ /* 0x008fcc00078e0002 */
[----:B------:R-:W3:Y:S01]  /*3720*/  LDG.E R10, desc[UR8][R10.64] ;  /* 0x000000080a0a7981 */ /* 0x000ee2000c1e1900 */
[C---:B012---:R-:W-:Y:S01]  /*3730*/  IMAD.WIDE.U32 R12, R4.reuse, 0x4, R6 ;  /* 0x00000004040c7825 */ /* 0x047fe200078e0006 */
[----:B------:R-:W0:Y:S05]  /*3740*/  LDC.64 R18, c[0x0][0x398] ;  /* 0x0000e600ff127b82 */ /* 0x000e2a0000000a00 */
[----:B------:R-:W3:Y:S01]  /*3750*/  LDG.E R13, desc[UR8][R12.64] ;  /* 0x000000080c0d7981 */ /* 0x000ee2000c1e1900 */
[C---:B----4-:R-:W-:Y:S02]  /*3760*/  IMAD.WIDE.U32 R14, R4.reuse, 0x4, R8 ;  /* 0x00000004040e7825 */ /* 0x050fe400078e0008 */
[----:B------:R-:W1:Y:S04]  /*3770*/  LDC.64 R6, c[0x0][0x3c8] ;  /* 0x0000f200ff067b82 */ /* 0x000e680000000a00 */
[----:B------:R-:W2:Y:S01]  /*3780*/  LDG.E R15, desc[UR8][R14.64] ;  /* 0x000000080e0f7981 */ /* 0x000ea2000c1e1900 */
[----:B-----5:R-:W-:-:S03]  /*3790*/  IMAD.WIDE.U32 R2, R4, 0x4, R16 ;  /* 0x0000000404027825 */ /* 0x020fc600078e0010 */
[----:B------:R-:W4:Y:S02]  /*37a0*/  LDC.64 R8, c[0x0][0x3a8] ;  /* 0x0000ea00ff087b82 */ /* 0x000f240000000a00 */
[----:B------:R-:W5:Y:S06]  /*37b0*/  LDG.E R5, desc[UR8][R2.64] ;  /* 0x0000000802057981 */ /* 0x000f6c000c1e1900 */
[----:B------:R-:W4:Y:S01]  /*37c0*/  LDC.64 R16, c[0x0][0x388] ;  /* 0x0000e200ff107b82 */ /* 0x000f220000000a00 */
[----:B0-----:R-:W-:-:S04]  /*37d0*/  IMAD.WIDE.U32 R18, R4, 0x4, R18 ;  /* 0x0000000404127825 */ /* 0x001fc800078e0012 */
[----:B-1----:R-:W-:-:S04]  /*37e0*/  IMAD.WIDE.U32 R6, R4, 0x4, R6 ;  /* 0x0000000404067825 */ /* 0x002fc800078e0006 */
[----:B----4-:R-:W-:-:S04]  /*37f0*/  IMAD.WIDE.U32 R8, R4, 0x4, R8 ;  /* 0x0000000404087825 */ /* 0x010fc800078e0008 */
[----:B------:R-:W-:-:S04]  /*3800*/  IMAD.WIDE.U32 R16, R4, 0x4, R16 ;  /* 0x0000000404107825 */ /* 0x000fc800078e0010 */
[----:B---3--:R-:W-:-:S04]  /*3810*/  FADD R0, R10, R13 ;  /* 0x0000000d0a007221 */ /* 0x008fc80000000000 */
[----:B--2---:R-:W-:-:S04]  /*3820*/  FADD R0, R0, R15 ;  /* 0x0000000f00007221 */ /* 0x004fc80000000000 */
[----:B-----5:R-:W-:-:S05]  /*3830*/  FADD R5, R0, R5 ;  /* 0x0000000500057221 */ /* 0x020fca0000000000 */
[----:B------:R-:W-:Y:S04]  /*3840*/  STG.E desc[UR8][R2.64], R5 ;  /* 0x0000000502007986 */ /* 0x000fe8000c101908 */
[----:B------:R-:W2:Y:S04]  /*3850*/  LDG.E R16, desc[UR8][R16.64] ;  /* 0x0000000810107981 */ /* 0x000ea8000c1e1900 */
[----:B------:R-:W2:Y:S04]  /*3860*/  LDG.E R19, desc[UR8][R18.64] ;  /* 0x0000000812137981 */ /* 0x000ea8000c1e1900 */
[----:B------:R-:W3:Y:S04]  /*3870*/  LDG.E R9, desc[UR8][R8.64] ;  /* 0x0000000808097981 */ /* 0x000ee8000c1e1900 */
[----:B------:R-:W4:Y:S01]  /*3880*/  LDG.E R11, desc[UR8][R6.64] ;  /* 0x00000008060b7981 */ /* 0x000f22000c1e1900 */
[----:B--2---:R-:W-:-:S04]  /*3890*/  FADD R0, R16, R19 ;  /* 0x0000001310007221 */ /* 0x004fc80000000000 */
[----:B---3--:R-:W-:-:S04]  /*38a0*/  FADD R0, R0, R9 ;  /* 0x0000000900007221 */ /* 0x008fc80000000000 */
[----:B----4-:R-:W-:-:S05]  /*38b0*/  FADD R11, R0, R11 ;  /* 0x0000000b000b7221 */ /* 0x010fca0000000000 */
[----:B------:R-:W-:Y:S01]  /*38c0*/  STG.E desc[UR8][R6.64], R11 ;  /* 0x0000000b06007986 */ /* 0x000fe2000c101908 */
[----:B------:R-:W-:Y:S05]  /*38d0*/  EXIT ;  /* 0x000000000000794d */ /* 0x000fea0003800000 */
        .weak           $__internal_0_$__cuda_sm20_sqrt_rn_f32_slowpath
        .type           $__internal_0_$__cuda_sm20_sqrt_rn_f32_slowpath,@function
        .size           $__internal_0_$__cuda_sm20_sqrt_rn_f32_slowpath,($__internal_1_$__cuda_sm3x_div_rn_noftz_f32_slowpath - $__internal_0_$__cuda_sm20_sqrt_rn_f32_slowpath)
$__internal_0_$__cuda_sm20_sqrt_rn_f32_slowpath:
[----:B------:R-:W-:-:S13]  /*38e0*/  LOP3.LUT P0, RZ, R0, 0x7fffffff, RZ, 0xc0, !PT ;  /* 0x7fffffff00ff7812 */ /* 0x000fda000780c0ff */
[----:B------:R-:W-:Y:S01]  /*38f0*/  @!P0 IMAD.MOV.U32 R7, RZ, RZ, R0 ;  /* 0x000000ffff078224 */ /* 0x000fe200078e0000 */
[----:B------:R-:W-:Y:S06]  /*3900*/  @!P0 BRA `(.L_x_74) ;  /* 0x0000000000408947 */ /* 0x000fec0003800000 */
[----:B------:R-:W-:-:S13]  /*3910*/  FSETP.GEU.FTZ.AND P0, PT, R0, RZ, PT ;  /* 0x000000ff0000720b */ /* 0x000fda0003f1e000 */
[----:B------:R-:W-:Y:S01]  /*3920*/  @!P0 MOV R7, 0x7fffffff ;  /* 0x7fffffff00078802 */ /* 0x000fe20000000f00 */
[----:B------:R-:W-:Y:S06]  /*3930*/  @!P0 BRA `(.L_x_74) ;  /* 0x0000000000348947 */ /* 0x000fec0003800000 */
[----:B------:R-:W-:-:S13]  /*3940*/  FSETP.GTU.FTZ.AND P0, PT, |R0|, +INF , PT ;  /* 0x7f8000000000780b */ /* 0x000fda0003f1c200 */
[----:B------:R-:W-:Y:S01]  /*3950*/  @P0 FADD.FTZ R7, R0, 1 ;  /* 0x3f80000000070421 */ /* 0x000fe20000010000 */
[----:B------:R-:W-:Y:S06]  /*3960*/  @P0 BRA `(.L_x_74) ;  /* 0x0000000000280947 */ /* 0x000fec0003800000 */
[----:B------:R-:W-:-:S13]  /*3970*/  FSETP.NEU.FTZ.AND P0, PT, |R0|, +INF , PT ;  /* 0x7f8000000000780b */ /* 0x000fda0003f1d200 */
[----:B------:R-:W-:-:S04]  /*3980*/  @P0 FFMA R10, R0, 1.84467440737095516160e+19, RZ ;  /* 0x5f800000000a0823 */ /* 0x000fc800000000ff */
[----:B------:R-:W0:Y:S02]  /*3990*/  @P0 MUFU.RSQ R11, R10 ;  /* 0x0000000a000b0308 */ /* 0x000e240000001400 */
[----:B0-----:R-:W-:Y:S01]  /*39a0*/  @P0 FMUL.FTZ R5, R10, R11 ;  /* 0x0000000b0a050220 */ /* 0x001fe20000410000 */
[----:B------:R-:W-:-:S03]  /*39b0*/  @P0 FMUL.FTZ R8, R11, 0.5 ;  /* 0x3f0000000b080820 */ /* 0x000fc60000410000 */
[----:B------:R-:W-:-:S04]  /*39c0*/  @P0 FADD.FTZ R7, -R5, -RZ ;  /* 0x800000ff05070221 */ /* 0x000fc80000010100 */
[----:B------:R-:W-:Y:S01]  /*39d0*/  @P0 FFMA R16, R5, R7, R10 ;  /* 0x0000000705100223 */ /* 0x000fe2000000000a */
[----:B------:R-:W-:-:S03]  /*39e0*/  @!P0 MOV R7, R0 ;  /* 0x0000000000078202 */ /* 0x000fc60000000f00 */
[----:B------:R-:W-:-:S04]  /*39f0*/  @P0 FFMA R8, R16, R8, R5 ;  /* 0x0000000810080223 */ /* 0x000fc80000000005 */
[----:B------:R-:W-:-:S07]  /*3a00*/  @P0 FMUL.FTZ R7, R8, 2.3283064365386962891e-10 ;  /* 0x2f80000008070820 */ /* 0x000fce0000410000 */
.L_x_74:
[----:B------:R-:W-:Y:S02]  /*3a10*/  IMAD.MOV.U32 R0, RZ, RZ, R7 ;  /* 0x000000ffff007224 */ /* 0x000fe400078e0007 */
[----:B------:R-:W-:-:S04]  /*3a20*/  HFMA2 R7, -RZ, RZ, 0, 0 ;  /* 0x00000000ff077431 */ /* 0x000fc800000001ff */
[----:B------:R-:W-:Y:S05]  /*3a30*/  RET.REL.NODEC R6 `(_Z12flock_kernalPfS_S_S_S_S_S_S_S_S_i) ;  /* 0xffffffc406707950 */ /* 0x000fea0003c3ffff */
        .weak           $__internal_1_$__cuda_sm3x_div_rn_noftz_f32_slowpath
        .type           $__internal_1_$__cuda_sm3x_div_rn_noftz_f32_slowpath,@function
        .size           $__internal_1_$__cuda_sm3x_div_rn_noftz_f32_slowpath,(.L_x_156 - $__internal_1_$__cuda_sm3x_div_rn_noftz_f32_slowpath)
$__internal_1_$__cuda_sm3x_div_rn_noftz_f32_slowpath:
[----:B------:R-:W-:Y:S01]  /*3a40*/  SHF.R.U32.HI R5, RZ, 0x17, R16 ;  /* 0x00000017ff057819 */ /* 0x000fe20000011610 */
[----:B------:R-:W-:Y:S01]  /*3a50*/  BSSY.RECONVERGENT B0, `(.L_x_75) ;  /* 0x0000062000007945 */ /* 0x000fe20003800200 */
[----:B------:R-:W-:Y:S02]  /*3a60*/  SHF.R.U32.HI R8, RZ, 0x17, R0 ;  /* 0x00000017ff087819 */ /* 0x000fe40000011600 */
[----:B------:R-:W-:Y:S02]  /*3a70*/  LOP3.LUT R5, R5, 0xff, RZ, 0xc0, !PT ;  /* 0x000000ff05057812 */ /* 0x000fe400078ec0ff */
[----:B------:R-:W-:Y:S02]  /*3a80*/  LOP3.LUT R8, R8, 0xff, RZ, 0xc0, !PT ;  /* 0x000000ff08087812 */ /* 0x000fe400078ec0ff */
[----:B------:R-:W-:-:S03]  /*3a90*/  IADD3 R10, PT, PT, R5, -0x1, RZ ;  /* 0xffffffff050a7810 */ /* 0x000fc60007ffe0ff */
[----:B------:R-:W-:Y:S01]  /*3aa0*/  VIADD R11, R8, 0xffffffff ;  /* 0xffffffff080b7836 */ /* 0x000fe20000000000 */
[----:B------:R-:W-:-:S04]  /*3ab0*/  ISETP.GT.U32.AND P0, PT, R10, 0xfd, PT ;  /* 0x000000fd0a00780c */ /* 0x000fc80003f04070 */
[----:B------:R-:W-:-:S13]  /*3ac0*/  ISETP.GT.U32.OR P0, PT, R11, 0xfd, P0 ;  /* 0x000000fd0b00780c */ /* 0x000fda0000704470 */
[----:B------:R-:W-:Y:S01]  /*3ad0*/  @!P0 MOV R7, RZ ;  /* 0x000000ff00078202 */ /* 0x000fe20000000f00 */
[----:B------:R-:W-:Y:S06]  /*3ae0*/  @!P0 BRA `(.L_x_76) ;  /* 0x00000000005c8947 */ /* 0x000fec0003800000 */
[----:B------:R-:W-:Y:S02]  /*3af0*/  FSETP.GTU.FTZ.AND P0, PT, |R0|, +INF , PT ;  /* 0x7f8000000000780b */ /* 0x000fe40003f1c200 */
[----:B------:R-:W-:-:S04]  /*3b00*/  FSETP.GTU.FTZ.AND P1, PT, |R16|, +INF , PT ;  /* 0x7f8000001000780b */ /* 0x000fc80003f3c200 */
[----:B------:R-:W-:-:S13]  /*3b10*/  PLOP3.LUT P0, PT, P0, P1, PT, 0xf8, 0x8f ;  /* 0x00000000008f781c */ /* 0x000fda0000703f70 */
[----:B------:R-:W-:Y:S05]  /*3b20*/  @P0 BRA `(.L_x_77) ;  /* 0x00000004004c0947 */ /* 0x000fea0003800000 */
[----:B------:R-:W-:-:S13]  /*3b30*/  LOP3.LUT P0, RZ, R16, 0x7fffffff, R0, 0xc8, !PT ;  /* 0x7fffffff10ff7812 */ /* 0x000fda000780c800 */
[----:B------:R-:W-:Y:S05]  /*3b40*/  @!P0 BRA `(.L_x_78) ;  /* 0x00000004003c8947 */ /* 0x000fea0003800000 */
[----:B------:R-:W-:Y:S02]  /*3b50*/  FSETP.NEU.FTZ.AND P0, PT, |R0|, +INF , PT ;  /* 0x7f8000000000780b */ /* 0x000fe40003f1d200 */
[----:B------:R-:W-:Y:S02]  /*3b60*/  FSETP.NEU.FTZ.AND P2, PT, |R16|, +INF , PT ;  /* 0x7f8000001000780b */ /* 0x000fe40003f5d200 */
[----:B------:R-:W-:-:S11]  /*3b70*/  FSETP.NEU.FTZ.AND P1, PT, |R0|, +INF , PT ;  /* 0x7f8000000000780b */ /* 0x000fd60003f3d200 */
[----:B------:R-:W-:Y:S05]  /*3b80*/  @!P2 BRA !P0, `(.L_x_78) ;  /* 0x00000004002ca947 */ /* 0x000fea0004000000 */
[----:B------:R-:W-:-:S04]  /*3b90*/  LOP3.LUT P0, RZ, R0, 0x7fffffff, RZ, 0xc0, !PT ;  /* 0x7fffffff00ff7812 */ /* 0x000fc8000780c0ff */
[----:B------:R-:W-:-:S13]  /*3ba0*/  PLOP3.LUT P0, PT, P2, P0, PT, 0x2f, 0xf2 ;  /* 0x0000000000f2781c */ /* 0x000fda0001700577 */
[----:B------:R-:W-:Y:S05]  /*3bb0*/  @P0 BRA `(.L_x_79) ;  /* 0x0000000400180947 */ /* 0x000fea0003800000 */
[----:B------:R-:W-:-:S04]  /*3bc0*/  LOP3.LUT P0, RZ, R16, 0x7fffffff, RZ, 0xc0, !PT ;  /* 0x7fffffff10ff7812 */ /* 0x000fc8000780c0ff */
[----:B------:R-:W-:-:S13]  /*3bd0*/  PLOP3.LUT P0, PT, P1, P0, PT, 0x2f, 0xf2 ;  /* 0x0000000000f2781c */ /* 0x000fda0000f00577 */
[----:B------:R-:W-:Y:S05]  /*3be0*/  @P0 BRA `(.L_x_80) ;  /* 0x0000000400000947 */ /* 0x000fea0003800000 */
[----:B------:R-:W-:Y:S02]  /*3bf0*/  ISETP.GE.AND P0, PT, R11, RZ, PT ;  /* 0x000000ff0b00720c */ /* 0x000fe40003f06270 */
[----:B------:R-:W-:-:S11]  /*3c00*/  ISETP.GE.AND P1, PT, R10, RZ, PT ;  /* 0x000000ff0a00720c */ /* 0x000fd60003f26270 */
[----:B------:R-:W-:Y:S01]  /*3c10*/  @P0 MOV R7, RZ ;  /* 0x000000ff00070202 */ /* 0x000fe20000000f00 */
[----:B------:R-:W-:Y:S02]  /*3c20*/  @!P0 IMAD.MOV.U32 R7, RZ, RZ, -0x40 ;  /* 0xffffffc0ff078424 */ /* 0x000fe400078e00ff */
[----:B------:R-:W-:Y:S01]  /*3c30*/  @!P0 FFMA R0, R0, 1.84467440737095516160e+19, RZ ;  /* 0x5f80000000008823 */ /* 0x000fe200000000ff */
[----:B------:R-:W-:Y:S02]  /*3c40*/  @!P1 FFMA R16, R16, 1.84467440737095516160e+19, RZ ;  /* 0x5f80000010109823 */ /* 0x000fe400000000ff */
[----:B------:R-:W-:-:S07]  /*3c50*/  @!P1 IADD3 R7, PT, PT, R7, 0x40, RZ ;  /* 0x0000004007079810 */ /* 0x000fce0007ffe0ff */
.L_x_76:
[----:B------:R-:W-:Y:S01]  /*3c60*/  LEA R11, R5, 0xc0800000, 0x17 ;  /* 0xc0800000050b7811 */ /* 0x000fe200078eb8ff */
[----:B------:R-:W-:Y:S01]  /*3c70*/  VIADD R8, R8, 0xffffff81 ;  /* 0xffffff8108087836 */ /* 0x000fe20000000000 */
[----:B------:R-:W-:Y:S02]  /*3c80*/  BSSY.RECONVERGENT B1, `(.L_x_81) ;  /* 0x0000035000017945 */ /* 0x000fe40003800200 */
[----:B------:R-:W-:Y:S01]  /*3c90*/  IADD3 R18, PT, PT, -R11, R16, RZ ;  /* 0x000000100b127210 */ /* 0x000fe20007ffe1ff */
[C---:B------:R-:W-:Y:S01]  /*3ca0*/  IMAD R0, R8.reuse, -0x800000, R0 ;  /* 0xff80000008007824 */ /* 0x040fe200078e0200 */
[----:B------:R-:W-:Y:S02]  /*3cb0*/  IADD3 R8, PT, PT, R8, 0x7f, -R5 ;  /* 0x0000007f08087810 */ /* 0x000fe40007ffe805 */
[----:B------:R-:W0:Y:S01]  /*3cc0*/  MUFU.RCP R10, R18 ;  /* 0x00000012000a7308 */ /* 0x000e220000001000 */
[----:B------:R-:W-:Y:S01]  /*3cd0*/  FADD.FTZ R11, -R18, -RZ ;  /* 0x800000ff120b7221 */ /* 0x000fe20000010100 */
[----:B------:R-:W-:-:S03]  /*3ce0*/  IADD3 R7, PT, PT, R8, R7, RZ ;  /* 0x0000000708077210 */ /* 0x000fc60007ffe0ff */
[----:B0-----:R-:W-:-:S04]  /*3cf0*/  FFMA R17, R10, R11, 1 ;  /* 0x3f8000000a117423 */ /* 0x001fc8000000000b */
[----:B------:R-:W-:-:S04]  /*3d00*/  FFMA R17, R10, R17, R10 ;  /* 0x000000110a117223 */ /* 0x000fc8000000000a */
[----:B------:R-:W-:-:S04]  /*3d10*/  FFMA R10, R0, R17, RZ ;  /* 0x00000011000a7223 */ /* 0x000fc800000000ff */
[----:B------:R-:W-:-:S04]  /*3d20*/  FFMA R16, R11, R10, R0 ;  /* 0x0000000a0b107223 */ /* 0x000fc80000000000 */
[----:B------:R-:W-:-:S04]  /*3d30*/  FFMA R16, R17, R16, R10 ;  /* 0x0000001011107223 */ /* 0x000fc8000000000a */
[----:B------:R-:W-:-:S04]  /*3d40*/  FFMA R11, R11, R16, R0 ;  /* 0x000000100b0b7223 */ /* 0x000fc80000000000 */
[----:B------:R-:W-:-:S05]  /*3d50*/  FFMA R0, R17, R11, R16 ;  /* 0x0000000b11007223 */ /* 0x000fca0000000010 */
[----:B------:R-:W-:-:S04]  /*3d60*/  SHF.R.U32.HI R5, RZ, 0x17, R0 ;  /* 0x00000017ff057819 */ /* 0x000fc80000011600 */
[----:B------:R-:W-:-:S04]  /*3d70*/  LOP3.LUT R8, R5, 0xff, RZ, 0xc0, !PT ;  /* 0x000000ff05087812 */ /* 0x000fc800078ec0ff */
[----:B------:R-:W-:-:S05]  /*3d80*/  IADD3 R5, PT, PT, R8, R7, RZ ;  /* 0x0000000708057210 */ /* 0x000fca0007ffe0ff */
[----:B------:R-:W-:-:S05]  /*3d90*/  VIADD R8, R5, 0xffffffff ;  /* 0xffffffff05087836 */ /* 0x000fca0000000000 */
[----:B------:R-:W-:-:S13]  /*3da0*/  ISETP.GE.U32.AND P0, PT, R8, 0xfe, PT ;  /* 0x000000fe0800780c */ /* 0x000fda0003f06070 */
[----:B------:R-:W-:Y:S05]  /*3db0*/  @!P0 BRA `(.L_x_82) ;  /* 0x0000000000808947 */ /* 0x000fea0003800000 */
[----:B------:R-:W-:-:S13]  /*3dc0*/  ISETP.GT.AND P0, PT, R5, 0xfe, PT ;  /* 0x000000fe0500780c */ /* 0x000fda0003f04270 */
[----:B------:R-:W-:Y:S05]  /*3dd0*/  @P0 BRA `(.L_x_83) ;  /* 0x00000000006c0947 */ /* 0x000fea0003800000 */
[----:B------:R-:W-:-:S13]  /*3de0*/  ISETP.GE.AND P0, PT, R5, 0x1, PT ;  /* 0x000000010500780c */ /* 0x000fda0003f06270 */
[----:B------:R-:W-:Y:S05]  /*3df0*/  @P0 BRA `(.L_x_84) ;  /* 0x0000000000740947 */ /* 0x000fea0003800000 */
[----:B------:R-:W-:Y:S02]  /*3e00*/  ISETP.GE.AND P0, PT, R5, -0x18, PT ;  /* 0xffffffe80500780c */ /* 0x000fe40003f06270 */
[----:B------:R-:W-:-:S11]  /*3e10*/  LOP3.LUT R0, R0, 0x80000000, RZ, 0xc0, !PT ;  /* 0x8000000000007812 */ /* 0x000fd600078ec0ff */
[----:B------:R-:W-:Y:S05]  /*3e20*/  @!P0 BRA `(.L_x_84) ;  /* 0x0000000000688947 */ /* 0x000fea0003800000 */
[-CC-:B------:R-:W-:Y:S01]  /*3e30*/  FFMA.RZ R7, R17, R11.reuse, R16.reuse ;  /* 0x0000000b11077223 */ /* 0x180fe2000000c010 */
[----:B------:R-:W-:Y:S01]  /*3e40*/  IADD3 R10, PT, PT, R5, 0x20, RZ ;  /* 0x00000020050a7810 */ /* 0x000fe20007ffe0ff */
[CCC-:B------:R-:W-:Y:S01]  /*3e50*/  FFMA.RP R8, R17.reuse, R11.reuse, R16.reuse ;  /* 0x0000000b11087223 */ /* 0x1c0fe20000008010 */
[----:B------:R-:W-:Y:S01]  /*3e60*/  FFMA.RM R11, R17, R11, R16 ;  /* 0x0000000b110b7223 */ /* 0x000fe20000004010 */
[----:B------:R-:W-:Y:S02]  /*3e70*/  ISETP.NE.AND P2, PT, R5, RZ, PT ;  /* 0x000000ff0500720c */ /* 0x000fe40003f45270 */
[----:B------:R-:W-:Y:S02]  /*3e80*/  LOP3.LUT R7, R7, 0x7fffff, RZ, 0xc0, !PT ;  /* 0x007fffff07077812 */ /* 0x000fe400078ec0ff */
[----:B------:R-:W-:Y:S02]  /*3e90*/  ISETP.NE.AND P1, PT, R5, RZ, PT ;  /* 0x000000ff0500720c */ /* 0x000fe40003f25270 */
[----:B------:R-:W-:-:S02]  /*3ea0*/  LOP3.LUT R7, R7, 0x800000, RZ, 0xfc, !PT ;  /* 0x0080000007077812 */ /* 0x000fc400078efcff */
[----:B------:R-:W-:Y:S02]  /*3eb0*/  IADD3 R5, PT, PT, -R5, RZ, RZ ;  /* 0x000000ff05057210 */ /* 0x000fe40007ffe1ff */
[----:B------:R-:W-:Y:S02]  /*3ec0*/  SHF.L.U32 R10, R7, R10, RZ ;  /* 0x0000000a070a7219 */ /* 0x000fe400000006ff */
[----:B------:R-:W-:Y:S02]  /*3ed0*/  FSETP.NEU.FTZ.AND P0, PT, R8, R11, PT ;  /* 0x0000000b0800720b */ /* 0x000fe40003f1d000 */
[----:B------:R-:W-:Y:S02]  /*3ee0*/  SEL R8, R5, RZ, P2 ;  /* 0x000000ff05087207 */ /* 0x000fe40001000000 */
[----:B------:R-:W-:Y:S02]  /*3ef0*/  ISETP.NE.AND P1, PT, R10, RZ, P1 ;  /* 0x000000ff0a00720c */ /* 0x000fe40000f25270 */
[----:B------:R-:W-:-:S02]  /*3f00*/  SHF.R.U32.HI R8, RZ, R8, R7 ;  /* 0x00000008ff087219 */ /* 0x000fc40000011607 */
[----:B------:R-:W-:Y:S02]  /*3f10*/  PLOP3.LUT P0, PT, P0, P1, PT, 0xf8, 0x8f ;  /* 0x00000000008f781c */ /* 0x000fe40000703f70 */
[----:B------:R-:W-:Y:S02]  /*3f20*/  SHF.R.U32.HI R7, RZ, 0x1, R8 ;  /* 0x00000001ff077819 */ /* 0x000fe40000011608 */
[----:B------:R-:W-:-:S04]  /*3f30*/  SEL R10, RZ, 0x1, !P0 ;  /* 0x00000001ff0a7807 */ /* 0x000fc80004000000 */
[----:B------:R-:W-:-:S04]  /*3f40*/  LOP3.LUT R5, R10, 0x1, R7, 0xf8, !PT ;  /* 0x000000010a057812 */ /* 0x000fc800078ef807 */
[----:B------:R-:W-:-:S05]  /*3f50*/  LOP3.LUT R8, R5, R8, RZ, 0xc0, !PT ;  /* 0x0000000805087212 */ /* 0x000fca00078ec0ff */
[----:B------:R-:W-:-:S05]  /*3f60*/  IMAD.IADD R7, R7, 0x1, R8 ;  /* 0x0000000107077824 */ /* 0x000fca00078e0208 */
[----:B------:R-:W-:Y:S01]  /*3f70*/  LOP3.LUT R0, R7, R0, RZ, 0xfc, !PT ;  /* 0x0000000007007212 */ /* 0x000fe200078efcff */
[----:B------:R-:W-:Y:S06]  /*3f80*/  BRA `(.L_x_84) ;  /* 0x0000000000107947 */ /* 0x000fec0003800000 */
.L_x_83:
[----:B------:R-:W-:-:S04]  /*3f90*/  LOP3.LUT R0, R0, 0x80000000, RZ, 0xc0, !PT ;  /* 0x8000000000007812 */ /* 0x000fc800078ec0ff */
[----:B------:R-:W-:Y:S01]  /*3fa0*/  LOP3.LUT R0, R0, 0x7f800000, RZ, 0xfc, !PT ;  /* 0x7f80000000007812 */ /* 0x000fe200078efcff */
[----:B------:R-:W-:Y:S06]  /*3fb0*/  BRA `(.L_x_84) ;  /* 0x0000000000047947 */ /* 0x000fec0003800000 */
.L_x_82:
[----:B------:R-:W-:-:S07]  /*3fc0*/  LEA R0, R7, R0, 0x17 ;  /* 0x0000000007007211 */ /* 0x000fce00078eb8ff */
.L_x_84:
[----:B------:R-:W-:Y:S05]  /*3fd0*/  BSYNC.RECONVERGENT B1 ;  /* 0x0000000000017941 */ /* 0x000fea0003800200 */
.L_x_81:
[----:B------:R-:W-:Y:S05]  /*3fe0*/  BRA `(.L_x_85) ;  /* 0x0000000000207947 */ /* 0x000fea0003800000 */
.L_x_80:
[----:B------:R-:W-:-:S04]  /*3ff0*/  LOP3.LUT R0, R16, 0x80000000, R0, 0x48, !PT ;  /* 0x8000000010007812 */ /* 0x000fc800078e4800 */
[----:B------:R-:W-:Y:S01]  /*4000*/  LOP3.LUT R0, R0, 0x7f800000, RZ, 0xfc, !PT ;  /* 0x7f80000000007812 */ /* 0x000fe200078efcff */
[----:B------:R-:W-:Y:S06]  /*4010*/  BRA `(.L_x_85) ;  /* 0x0000000000147947 */ /* 0x000fec0003800000 */
.L_x_79:
[----:B------:R-:W-:Y:S01]  /*4020*/  LOP3.LUT R0, R16, 0x80000000, R0, 0x48, !PT ;  /* 0x8000000010007812 */ /* 0x000fe200078e4800 */
[----:B------:R-:W-:Y:S06]  /*4030*/  BRA `(.L_x_85) ;  /* 0x00000000000c7947 */ /* 0x000fec0003800000 */
.L_x_78:
[----:B------:R-:W0:Y:S01]  /*4040*/  MUFU.RSQ R0, -QNAN ;  /* 0xffc0000000007908 */ /* 0x000e220000001400 */
[----:B------:R-:W-:Y:S05]  /*4050*/  BRA `(.L_x_85) ;  /* 0x0000000000047947 */ /* 0x000fea0003800000 */
.L_x_77:
[----:B------:R-:W-:-:S07]  /*4060*/  FADD.FTZ R0, R0, R16 ;  /* 0x0000001000007221 */ /* 0x000fce0000010000 */
.L_x_85:
[----:B------:R-:W-:Y:S05]  /*4070*/  BSYNC.RECONVERGENT B0 ;  /* 0x0000000000007941 */ /* 0x000fea0003800200 */
.L_x_75:
[----:B------:R-:W-:-:S04]  /*4080*/  HFMA2 R7, -RZ, RZ, 0, 0 ;  /* 0x00000000ff077431 */ /* 0x000fc800000001ff */
[----:B0-----:R-:W-:Y:S05]  /*4090*/  RET.REL.NODEC R6 `(_Z12flock_kernalPfS_S_S_S_S_S_S_S_S_i) ;  /* 0xffffffbc06d87950 */ /* 0x001fea0003c3ffff */
.L_x_86:
        /* <DEDUP_REMOVED lines=14> */
.L_x_156:


//--------------------- .text._Z15limitVel_kernalfPfS_S_S_i --------------------------
	.section	.text._Z15limitVel_kernalfPfS_S_S_i,"ax",@progbits
	.align	128
        .global         _Z15limitVel_kernalfPfS_S_S_i
        .type           _Z15limitVel_kernalfPfS_S_S_i,@function
        .size           _Z15limitVel_kernalfPfS_S_S_i,(.L_x_158 - _Z15limitVel_kernalfPfS_S_S_i)
        .other          _Z15limitVel_kernalfPfS_S_S_i,@"STO_CUDA_ENTRY STV_DEFAULT"
_Z15limitVel_kernalfPfS_S_S_i:
.text._Z15limitVel_kernalfPfS_S_S_i:
[----:B------:R-:W-:Y:S01]  /*0000*/  LDC R1, c[0x0][0x37c] ;  /* 0x0000df00ff017b82 */ /* 0x000fe20000000800 */
[----:B------:R-:W0:Y:S07]  /*0010*/  S2R R0, SR_TID.X ;  /* 0x0000000000007919 */ /* 0x000e2e0000002100 */
[----:B------:R-:W0:Y:S01]  /*0020*/  S2UR UR4, SR_CTAID.X ;  /* 0x00000000000479c3 */ /* 0x000e220000002500 */
[----:B------:R-:W1:Y:S07]  /*0030*/  LDCU UR5, c[0x0][0x3a8] ;  /* 0x00007500ff0577ac */ /* 0x000e6e0008000800 */
[----:B------:R-:W0:Y:S02]  /*0040*/  LDC R3, c[0x0][0x360] ;  /* 0x0000d800ff037b82 */ /* 0x000e240000000800 */
[----:B0-----:R-:W-:-:S05]  /*0050*/  IMAD R3, R3, UR4, R0 ;  /* 0x0000000403037c24 */ /* 0x001fca000f8e0200 */
[----:B-1----:R-:W-:-:S13]  /*0060*/  ISETP.GE.U32.AND P0, PT, R3, UR5, PT ;  /* 0x0000000503007c0c */ /* 0x002fda000bf06070 */
[----:B------:R-:W-:Y:S05]  /*0070*/  @P0 EXIT ;  /* 0x000000000000094d */ /* 0x000fea0003800000 */
[----:B------:R-:W0:Y:S01]  /*0080*/  LDC.64 R4, c[0x0][0x3a0] ;  /* 0x0000e800ff047b82 */ /* 0x000e220000000a00 */
[----:B------:R-:W1:Y:S07]  /*0090*/  LDCU.64 UR4, c[0x0][0x358] ;  /* 0x00006b00ff0477ac */ /* 0x000e6e0008000a00 */
[----:B------:R-:W2:Y:S01]  /*00a0*/  LDC.64 R6, c[0x0][0x398] ;  /* 0x0000e600ff067b82 */ /* 0x000ea20000000a00 */
[----:B0-----:R-:W-:-:S05]  /*00b0*/  IMAD.WIDE.U32 R4, R3, 0x4, R4 ;  /* 0x0000000403047825 */ /* 0x001fca00078e0004 */
[----:B-1----:R-:W3:Y:S01]  /*00c0*/  LDG.E R2, desc[UR4][R4.64] ;  /* 0x0000000404027981 */ /* 0x002ee2000c1e1900 */
[----:B--2---:R-:W-:-:S05]  /*00d0*/  IMAD.WIDE.U32 R6, R3, 0x4, R6 ;  /* 0x0000000403067825 */ /* 0x004fca00078e0006 */
[----:B------:R-:W2:Y:S01]  /*00e0*/  LDG.E R0, desc[UR4][R6.64] ;  /* 0x0000000406007981 */ /* 0x000ea2000c1e1900 */
[----:B------:R-:W-:Y:S01]  /*00f0*/  BSSY.RECONVERGENT B0, `(.L_x_87) ;  /* 0x000000f000007945 */ /* 0x000fe20003800200 */
[----:B---3--:R-:W-:-:S04]  /*0100*/  FMUL R3, R2, R2 ;  /* 0x0000000202037220 */ /* 0x008fc80000400000 */
[----:B--2---:R-:W-:-:S04]  /*0110*/  FFMA R2, R0, R0, R3 ;  /* 0x0000000000027223 */ /* 0x004fc80000000003 */
[----:B------:R-:W-:Y:S01]  /*0120*/  VIADD R8, R2, 0xf3000000 ;  /* 0xf300000002087836 */ /* 0x000fe20000000000 */
[----:B------:R0:W1:Y:S04]  /*0130*/  MUFU.RSQ R3, R2 ;  /* 0x0000000200037308 */ /* 0x0000680000001400 */
[----:B------:R-:W-:-:S13]  /*0140*/  ISETP.GT.U32.AND P0, PT, R8, 0x727fffff, PT ;  /* 0x727fffff0800780c */ /* 0x000fda0003f04070 */
[----:B01----:R-:W-:Y:S05]  /*0150*/  @!P0 BRA `(.L_x_88) ;  /* 0x0000000000108947 */ /* 0x003fea0003800000 */
[----:B------:R-:W-:-:S07]  /*0160*/  MOV R12, 0x180 ;  /* 0x00000180000c7802 */ /* 0x000fce0000000f00 */
[----:B------:R-:W-:Y:S05]  /*0170*/  CALL.REL.NOINC `($__internal_2_$__cuda_sm20_sqrt_rn_f32_slowpath) ;  /* 0x0000000000b07944 */ /* 0x000fea0003c00000 */
[----:B------:R-:W-:Y:S01]  /*0180*/  IMAD.MOV.U32 R3, RZ, RZ, R8 ;  /* 0x000000ffff037224 */ /* 0x000fe200078e0008 */
[----:B------:R-:W-:Y:S06]  /*0190*/  BRA `(.L_x_89) ;  /* 0x0000000000107947 */ /* 0x000fec0003800000 */
.L_x_88:
[----:B------:R-:W-:Y:S01]  /*01a0*/  FMUL.FTZ R9, R2, R3 ;  /* 0x0000000302097220 */ /* 0x000fe20000410000 */
[----:B------:R-:W-:-:S03]  /*01b0*/  FMUL.FTZ R3, R3, 0.5 ;  /* 0x3f00000003037820 */ /* 0x000fc60000410000 */
[----:B------:R-:W-:-:S04]  /*01c0*/  FFMA R2, -R9, R9, R2 ;  /* 0x0000000909027223 */ /* 0x000fc80000000102 */
[----:B------:R-:W-:-:S07]  /*01d0*/  FFMA R3, R2, R3, R9 ;  /* 0x0000000302037223 */ /* 0x000fce0000000009 */
.L_x_89:
[----:B------:R-:W-:Y:S05]  /*01e0*/  BSYNC.RECONVERGENT B0 ;  /* 0x0000000000007941 */ /* 0x000fea0003800200 */
.L_x_87:
[----:B------:R-:W0:Y:S02]  /*01f0*/  LDCU UR6, c[0x0][0x380] ;  /* 0x00007000ff0677ac */ /* 0x000e240008000800 */
[----:B0-----:R-:W-:-:S13]  /*0200*/  FSETP.GT.AND P0, PT, R3, UR6, PT ;  /* 0x0000000603007c0b */ /* 0x001fda000bf04000 */
[----:B------:R-:W-:Y:S05]  /*0210*/  @!P0 EXIT ;  /* 0x000000000000894d */ /* 0x000fea0003800000 */
        /* <DEDUP_REMOVED lines=9> */
[----:B------:R-:W-:-:S07]  /*02b0*/  MOV R2, 0x2d0 ;  /* 0x000002d000027802 */ /* 0x000fce0000000f00 */
[----:B------:R-:W-:Y:S05]  /*02c0*/  CALL.REL.NOINC `($__internal_3_$__cuda_sm3x_div_rn_noftz_f32_slowpath) ;  /* 0x0000000000b87944 */ /* 0x000fea0003c00000 */
[----:B------:R-:W-:-:S07]  /*02d0*/  IMAD.MOV.U32 R2, RZ, RZ, R0 ;  /* 0x000000ffff027224 */ /* 0x000fce00078e0000 */
.L_x_91:
[----:B------:R-:W-:Y:S05]  /*02e0*/  BSYNC.RECONVERGENT B0 ;  /* 0x0000000000007941 */ /* 0x000fea0003800200 */
.L_x_90:
[----:B------:R-:W0:Y:S02]  /*02f0*/  LDCU UR6, c[0x0][0x380] ;  /* 0x00007000ff0677ac */ /* 0x000e240008000800 */
[----:B0-----:R-:W-:-:S05]  /*0300*/  FMUL R9, R2, UR6 ;  /* 0x0000000602097c20 */ /* 0x001fca0008400000 */
[----:B------:R0:W-:Y:S04]  /*0310*/  STG.E desc[UR4][R6.64], R9 ;  /* 0x0000000906007986 */ /* 0x0001e8000c101904 */
[----:B------:R-:W2:Y:S01]  /*0320*/  LDG.E R2, desc[UR4][R4.64] ;  /* 0x0000000404027981 */ /* 0x000ea2000c1e1900 */
[----:B------:R-:W1:Y:S01]  /*0330*/  MUFU.RCP R0, R3 ;  /* 0x0000000300007308 */ /* 0x000e620000001000 */
[----:B------:R-:W-:Y:S01]  /*0340*/  BSSY.RECONVERGENT B0, `(.L_x_92) ;  /* 0x000000b000007945 */ /* 0x000fe20003800200 */
[----:B-1----:R-:W-:-:S04]  /*0350*/  FFMA R11, R0, -R3, 1 ;  /* 0x3f800000000b7423 */ /* 0x002fc80000000803 */
[----:B------:R-:W-:Y:S02]  /*0360*/  FFMA R0, R0, R11, R0 ;  /* 0x0000000b00007223 */ /* 0x000fe40000000000 */
[----:B--2---:R-:W1:Y:S02]  /*0370*/  FCHK P0, R2, R3 ;  /* 0x0000000302007302 */ /* 0x004e640000000000 */
[----:B------:R-:W-:-:S04]  /*0380*/  FFMA R11, R0, R2, RZ ;  /* 0x00000002000b7223 */ /* 0x000fc800000000ff */
[----:B------:R-:W-:-:S04]  /*0390*/  FFMA R8, R11, -R3, R2 ;  /* 0x800000030b087223 */ /* 0x000fc80000000002 */
[----:B------:R-:W-:Y:S01]  /*03a0*/  FFMA R0, R0, R8, R11 ;  /* 0x0000000800007223 */ /* 0x000fe2000000000b */
[----:B01----:R-:W-:Y:S06]  /*03b0*/  @!P0 BRA `(.L_x_93) ;  /* 0x00000000000c8947 */ /* 0x003fec0003800000 */
[----:B------:R-:W-:Y:S02]  /*03c0*/  MOV R0, R2 ;  /* 0x0000000200007202 */ /* 0x000fe40000000f00 */
[----:B------:R-:W-:-:S07]  /*03d0*/  MOV R2, 0x3f0 ;  /* 0x000003f000027802 */ /* 0x000fce0000000f00 */
[----:B------:R-:W-:Y:S05]  /*03e0*/  CALL.REL.NOINC `($__internal_3_$__cuda_sm3x_div_rn_noftz_f32_slowpath) ;  /* 0x0000000000707944 */ /* 0x000fea0003c00000 */
.L_x_93:
[----:B------:R-:W-:Y:S05]  /*03f0*/  BSYNC.RECONVERGENT B0 ;  /* 0x0000000000007941 */ /* 0x000fea0003800200 */
.L_x_92:
[----:B------:R-:W0:Y:S02]  /*0400*/  LDCU UR6, c[0x0][0x380] ;  /* 0x00007000ff0677ac */ /* 0x000e240008000800 */
[----:B0-----:R-:W-:-:S05]  /*0410*/  FMUL R3, R0, UR6 ;  /* 0x0000000600037c20 */ /* 0x001fca0008400000 */
[----:B------:R-:W-:Y:S01]  /*0420*/  STG.E desc[UR4][R4.64], R3 ;  /* 0x0000000304007986 */ /* 0x000fe2000c101904 */
[----:B------:R-:W-:Y:S05]  /*0430*/  EXIT ;  /* 0x000000000000794d */ /* 0x000fea0003800000 */
        .weak           $__internal_2_$__cuda_sm20_sqrt_rn_f32_slowpath
        .type           $__internal_2_$__cuda_sm20_sqrt_rn_f32_slowpath,@function
        .size           $__internal_2_$__cuda_sm20_sqrt_rn_f32_slowpath,($__internal_3_$__cuda_sm3x_div_rn_noftz_f32_slowpath - $__internal_2_$__cuda_sm20_sqrt_rn_f32_slowpath)
$__internal_2_$__cuda_sm20_sqrt_rn_f32_slowpath:
[----:B------:R-:W-:-:S13]  /*0440*/  LOP3.LUT P0, RZ, R2, 0x7fffffff, RZ, 0xc0, !PT ;  /* 0x7fffffff02ff7812 */ /* 0x000fda000780c0ff */
[----:B------:R-:W-:Y:S01]  /*0450*/  @!P0 IMAD.MOV.U32 R3, RZ, RZ, R2 ;  /* 0x000000ffff038224 */ /* 0x000fe200078e0002 */
[----:B------:R-:W-:Y:S06]  /*0460*/  @!P0 BRA `(.L_x_94) ;  /* 0x0000000000408947 */ /* 0x000fec0003800000 */
[----:B------:R-:W-:-:S13]  /*0470*/  FSETP.GEU.FTZ.AND P0, PT, R2, RZ, PT ;  /* 0x000000ff0200720b */ /* 0x000fda0003f1e000 */
[----:B------:R-:W-:Y:S01]  /*0480*/  @!P0 IMAD.MOV.U32 R3, RZ, RZ, 0x7fffffff ;  /* 0x7fffffffff038424 */ /* 0x000fe200078e00ff */
        /* <DEDUP_REMOVED lines=8> */
[----:B------:R-:W-:Y:S01]  /*0510*/  @P0 FMUL.FTZ R11, R3, 0.5 ;  /* 0x3f000000030b0820 */ /* 0x000fe20000410000 */
[----:B------:R-:W-:Y:S02]  /*0520*/  @!P0 IMAD.MOV.U32 R3, RZ, RZ, R2 ;  /* 0x000000ffff038224 */ /* 0x000fe400078e0002 */
[----:B------:R-:W-:-:S04]  /*0530*/  @P0 FADD.FTZ R10, -R9, -RZ ;  /* 0x800000ff090a0221 */ /* 0x000fc80000010100 */
[----:B------:R-:W-:-:S04]  /*0540*/  @P0 FFMA R10, R9, R10, R8 ;  /* 0x0000000a090a0223 */ /* 0x000fc80000000008 */
[----:B------:R-:W-:-:S04]  /*0550*/  @P0 FFMA R10, R10, R11, R9 ;  /* 0x0000000b0a0a0223 */ /* 0x000fc80000000009 */
[----:B------:R-:W-:-:S07]  /*0560*/  @P0 FMUL.FTZ R3, R10, 2.3283064365386962891e-10 ;  /* 0x2f8000000a030820 */ /* 0x000fce0000410000 */
.L_x_94:
[----:B------:R-:W-:Y:S01]  /*0570*/  MOV R8, R3 ;  /* 0x0000000300087202 */ /* 0x000fe20000000f00 */
[----:B------:R-:W-:Y:S02]  /*0580*/  IMAD.MOV.U32 R2, RZ, RZ, R12 ;  /* 0x000000ffff027224 */ /* 0x000fe400078e000c */
[----:B------:R-:W-:-:S04]  /*0590*/  IMAD.MOV.U32 R3, RZ, RZ, 0x0 ;  /* 0x00000000ff037424 */ /* 0x000fc800078e00ff */
[----:B------:R-:W-:Y:S05]  /*05a0*/  RET.REL.NODEC R2 `(_Z15limitVel_kernalfPfS_S_S_i) ;  /* 0xfffffff802947950 */ /* 0x000fea0003c3ffff */
        .weak           $__internal_3_$__cuda_sm3x_div_rn_noftz_f32_slowpath
        .type           $__internal_3_$__cuda_sm3x_div_rn_noftz_f32_slowpath,@function
        .size           $__internal_3_$__cuda_sm3x_div_rn_noftz_f32_slowpath,(.L_x_158 - $__internal_3_$__cuda_sm3x_div_rn_noftz_f32_slowpath)
$__internal_3_$__cuda_sm3x_div_rn_noftz_f32_slowpath:
[--C-:B------:R-:W-:Y:S01]  /*05b0*/  SHF.R.U32.HI R9, RZ, 0x17, R3.reuse ;  /* 0x00000017ff097819 */ /* 0x100fe20000011603 */
[----:B------:R-:W-:Y:S01]  /*05c0*/  BSSY.RECONVERGENT B1, `(.L_x_95) ;  /* 0x0000063000017945 */ /* 0x000fe20003800200 */
[----:B------:R-:W-:Y:S02]  /*05d0*/  SHF.R.U32.HI R8, RZ, 0x17, R0 ;  /* 0x00000017ff087819 */ /* 0x000fe40000011600 */
[----:B------:R-:W-:Y:S01]  /*05e0*/  LOP3.LUT R14, R9, 0xff, RZ, 0xc0, !PT ;  /* 0x000000ff090e7812 */ /* 0x000fe200078ec0ff */
[----:B------:R-:W-:Y:S01]  /*05f0*/  IMAD.MOV.U32 R9, RZ, RZ, R3 ;  /* 0x000000ffff097224 */ /* 0x000fe200078e0003 */
[----:B------:R-:W-:-:S03]  /*0600*/  LOP3.LUT R12, R8, 0xff, RZ, 0xc0, !PT ;  /* 0x000000ff080c7812 */ /* 0x000fc600078ec0ff */
[----:B------:R-:W-:Y:S01]  /*0610*/  VIADD R11, R14, 0xffffffff ;  /* 0xffffffff0e0b7836 */ /* 0x000fe20000000000 */
[----:B------:R-:W-:-:S04]  /*0620*/  IADD3 R10, PT, PT, R12, -0x1, RZ ;  /* 0xffffffff0c0a7810 */ /* 0x000fc80007ffe0ff */
[----:B------:R-:W-:-:S04]  /*0630*/  ISETP.GT.U32.AND P0, PT, R11, 0xfd, PT ;  /* 0x000000fd0b00780c */ /* 0x000fc80003f04070 */
[----:B------:R-:W-:-:S13]  /*0640*/  ISETP.GT.U32.OR P0, PT, R10, 0xfd, P0 ;  /* 0x000000fd0a00780c */ /* 0x000fda0000704470 */
[----:B------:R-:W-:Y:S01]  /*0650*/  @!P0 IMAD.MOV.U32 R8, RZ, RZ, RZ ;  /* 0x000000ffff088224 */ /* 0x000fe200078e00ff */
[----:B------:R-:W-:Y:S06]  /*0660*/  @!P0 BRA `(.L_x_96) ;  /* 0x00000000005c8947 */ /* 0x000fec0003800000 */
[----:B------:R-:W-:Y:S02]  /*0670*/  FSETP.GTU.FTZ.AND P0, PT, |R0|, +INF , PT ;  /* 0x7f8000000000780b */ /* 0x000fe40003f1c200 */
[----:B------:R-:W-:-:S04]  /*0680*/  FSETP.GTU.FTZ.AND P1, PT, |R3|, +INF , PT ;  /* 0x7f8000000300780b */ /* 0x000fc80003f3c200 */
[----:B------:R-:W-:-:S13]  /*0690*/  PLOP3.LUT P0, PT, P0, P1, PT, 0xf8, 0x8f ;  /* 0x00000000008f781c */ /* 0x000fda0000703f70 */
[----:B------:R-:W-:Y:S05]  /*06a0*/  @P0 BRA `(.L_x_97) ;  /* 0x00000004004c0947 */ /* 0x000fea0003800000 */
[----:B------:R-:W-:-:S13]  /*06b0*/  LOP3.LUT P0, RZ, R9, 0x7fffffff, R0, 0xc8, !PT ;  /* 0x7fffffff09ff7812 */ /* 0x000fda000780c800 */
[----:B------:R-:W-:Y:S05]  /*06c0*/  @!P0 BRA `(.L_x_98) ;  /* 0x00000004003c8947 */ /* 0x000fea0003800000 */
[C---:B------:R-:W-:Y:S02]  /*06d0*/  FSETP.NEU.FTZ.AND P2, PT, |R0|.reuse, +INF , PT ;  /* 0x7f8000000000780b */ /* 0x040fe40003f5d200 */
        /* <DEDUP_REMOVED lines=14> */
[----:B------:R-:W-:Y:S01]  /*07c0*/  @!P1 FFMA R9, R3, 1.84467440737095516160e+19, RZ ;  /* 0x5f80000003099823 */ /* 0x000fe200000000ff */
[----:B------:R-:W-:-:S07]  /*07d0*/  @!P1 VIADD R8, R8, 0x40 ;  /* 0x0000004008089836 */ /* 0x000fce0000000000 */
.L_x_96:
[----:B------:R-:W-:Y:S01]  /*07e0*/  LEA R10, R14, 0xc0800000, 0x17 ;  /* 0xc08000000e0a7811 */ /* 0x000fe200078eb8ff */
[----:B------:R-:W-:Y:S03]  /*07f0*/  BSSY.RECONVERGENT B2, `(.L_x_101) ;  /* 0x0000036000027945 */ /* 0x000fe60003800200 */
[----:B------:R-:W-:Y:S01]  /*0800*/  IADD3 R10, PT, PT, -R10, R9, RZ ;  /* 0x000000090a0a7210 */ /* 0x000fe20007ffe1ff */
[----:B------:R-:W-:-:S03]  /*0810*/  VIADD R9, R12, 0xffffff81 ;  /* 0xffffff810c097836 */ /* 0x000fc60000000000 */
[----:B------:R-:W0:Y:S01]  /*0820*/  MUFU.RCP R11, R10 ;  /* 0x0000000a000b7308 */ /* 0x000e220000001000 */
[----:B------:R-:W-:Y:S01]  /*0830*/  FADD.FTZ R13, -R10, -RZ ;  /* 0x800000ff0a0d7221 */ /* 0x000fe20000010100 */
[----:B------:R-:W-:-:S03]  /*0840*/  IMAD R0, R9, -0x800000, R0 ;  /* 0xff80000009007824 */ /* 0x000fc600078e0200 */
[----:B0-----:R-:W-:-:S04]  /*0850*/  FFMA R12, R11, R13, 1 ;  /* 0x3f8000000b0c7423 */ /* 0x001fc8000000000d */
[----:B------:R-:W-:-:S04]  /*0860*/  FFMA R16, R11, R12, R11 ;  /* 0x0000000c0b107223 */ /* 0x000fc8000000000b */
[----:B------:R-:W-:-:S04]  /*0870*/  FFMA R11, R0, R16, RZ ;  /* 0x00000010000b7223 */ /* 0x000fc800000000ff */
[----:B------:R-:W-:-:S04]  /*0880*/  FFMA R12, R13, R11, R0 ;  /* 0x0000000b0d0c7223 */ /* 0x000fc80000000000 */
[----:B------:R-:W-:Y:S01]  /*0890*/  FFMA R15, R16, R12, R11 ;  /* 0x0000000c100f7223 */ /* 0x000fe2000000000b */
[----:B------:R-:W-:-:S03]  /*08a0*/  IADD3 R11, PT, PT, R9, 0x7f, -R14 ;  /* 0x0000007f090b7810 */ /* 0x000fc60007ffe80e */
[----:B------:R-:W-:Y:S02]  /*08b0*/  FFMA R12, R13, R15, R0 ;  /* 0x0000000f0d0c7223 */ /* 0x000fe40000000000 */
[----:B------:R-:W-:Y:S02]  /*08c0*/  IMAD.IADD R11, R11, 0x1, R8 ;  /* 0x000000010b0b7824 */ /* 0x000fe400078e0208 */
        /* <DEDUP_REMOVED lines=14> */
[CCC-:B------:R-:W-:Y:S01]  /*09b0*/  FFMA.RZ R8, R16.reuse, R12.reuse, R15.reuse ;  /* 0x0000000c10087223 */ /* 0x1c0fe2000000c00f */
[C---:B------:R-:W-:Y:S02]  /*09c0*/  VIADD R11, R13.reuse, 0x20 ;  /* 0x000000200d0b7836 */ /* 0x040fe40000000000 */
[-CC-:B------:R-:W-:Y:S01]  /*09d0*/  FFMA.RM R9, R16, R12.reuse, R15.reuse ;  /* 0x0000000c10097223 */ /* 0x180fe2000000400f */
[C---:B------:R-:W-:Y:S02]  /*09e0*/  ISETP.NE.AND P2, PT, R13.reuse, RZ, PT ;  /* 0x000000ff0d00720c */ /* 0x040fe40003f45270 */
[----:B------:R-:W-:Y:S01]  /*09f0*/  LOP3.LUT R10, R8, 0x7fffff, RZ, 0xc0, !PT ;  /* 0x007fffff080a7812 */ /* 0x000fe200078ec0ff */
[----:B------:R-:W-:Y:S01]  /*0a00*/  FFMA.RP R8, R16, R12, R15 ;  /* 0x0000000c10087223 */ /* 0x000fe2000000800f */
        /* <DEDUP_REMOVED lines=16> */
.L_x_103:
[----:B------:R-:W-:-:S04]  /*0b10*/  LOP3.LUT R0, R0, 0x80000000, RZ, 0xc0, !PT ;  /* 0x8000000000007812 */ /* 0x000fc800078ec0ff */
[----:B------:R-:W-:Y:S01]  /*0b20*/  LOP3.LUT R0, R0, 0x7f800000, RZ, 0xfc, !PT ;  /* 0x7f80000000007812 */ /* 0x000fe200078efcff */
[----:B------:R-:W-:Y:S06]  /*0b30*/  BRA `(.L_x_104) ;  /* 0x0000000000047947 */ /* 0x000fec0003800000 */
.L_x_102:
[----:B------:R-:W-:-:S07]  /*0b40*/  IMAD R0, R11, 0x800000, R0 ;  /* 0x008000000b007824 */ /* 0x000fce00078e0200 */
.L_x_104:
[----:B------:R-:W-:Y:S05]  /*0b50*/  BSYNC.RECONVERGENT B2 ;  /* 0x0000000000027941 */ /* 0x000fea0003800200 */
.L_x_101:
[----:B------:R-:W-:Y:S05]  /*0b60*/  BRA `(.L_x_105) ;  /* 0x0000000000207947 */ /* 0x000fea0003800000 */
.L_x_100:
[----:B------:R-:W-:-:S04]  /*0b70*/  LOP3.LUT R0, R9, 0x80000000, R0, 0x48, !PT ;  /* 0x8000000009007812 */ /* 0x000fc800078e4800 */
[----:B------:R-:W-:Y:S01]  /*0b80*/  LOP3.LUT R0, R0, 0x7f800000, RZ, 0xfc, !PT ;  /* 0x7f80000000007812 */ /* 0x000fe200078efcff */
[----:B------:R-:W-:Y:S06]  /*0b90*/  BRA `(.L_x_105) ;  /* 0x0000000000147947 */ /* 0x000fec0003800000 */
.L_x_99:
[----:B------:R-:W-:Y:S01]  /*0ba0*/  LOP3.LUT R0, R9, 0x80000000, R0, 0x48, !PT ;  /* 0x8000000009007812 */ /* 0x000fe200078e4800 */
[----:B------:R-:W-:Y:S06]  /*0bb0*/  BRA `(.L_x_105) ;  /* 0x00000000000c7947 */ /* 0x000fec0003800000 */
.L_x_98:
[----:B------:R-:W0:Y:S01]  /*0bc0*/  MUFU.RSQ R0, -QNAN ;  /* 0xffc0000000007908 */ /* 0x000e220000001400 */
[----:B------:R-:W-:Y:S05]  /*0bd0*/  BRA `(.L_x_105) ;  /* 0x0000000000047947 */ /* 0x000fea0003800000 */
.L_x_97:
[----:B------:R-:W-:-:S07]  /*0be0*/  FADD.FTZ R0, R0, R3 ;  /* 0x0000000300007221 */ /* 0x000fce0000010000 */
.L_x_105:
[----:B------:R-:W-:Y:S05]  /*0bf0*/  BSYNC.RECONVERGENT B1 ;  /* 0x0000000000017941 */ /* 0x000fea0003800200 */
.L_x_95:
[----:B------:R-:W-:Y:S01]  /*0c00*/  MOV R8, R2 ;  /* 0x0000000200087202 */ /* 0x000fe20000000f00 */
[----:B------:R-:W-:-:S04]  /*0c10*/  IMAD.MOV.U32 R9, RZ, RZ, 0x0 ;  /* 0x00000000ff097424 */ /* 0x000fc800078e00ff */
[----:B0-----:R-:W-:Y:S05]  /*0c20*/  RET.REL.NODEC R8 `(_Z15limitVel_kernalfPfS_S_S_i) ;  /* 0xfffffff008f47950 */ /* 0x001fea0003c3ffff */
.L_x_106:
        /* <DEDUP_REMOVED lines=13> */
.L_x_158:


//--------------------- .text._Z16updatePos_kernalPfS_S_S_i --------------------------
	.section	.text._Z16updatePos_kernalPfS_S_S_i,"ax",@progbits
	.align	128
        .global         _Z16updatePos_kernalPfS_S_S_i
        .type           _Z16updatePos_kernalPfS_S_S_i,@function
        .size           _Z16updatePos_kernalPfS_S_S_i,(.L_x_164 - _Z16updatePos_kernalPfS_S_S_i)
        .other          _Z16updatePos_kernalPfS_S_S_i,@"STO_CUDA_ENTRY STV_DEFAULT"
_Z16updatePos_kernalPfS_S_S_i:
.text._Z16updatePos_kernalPfS_S_S_i:
        /* <DEDUP_REMOVED lines=10> */
[----:B------:R-:W2:Y:S08]  /*00a0*/  LDC.64 R4, c[0x0][0x380] ;  /* 0x0000e000ff047b82 */ /* 0x000eb00000000a00 */
[----:B------:R-:W3:Y:S01]  /*00b0*/  LDC.64 R6, c[0x0][0x398] ;  /* 0x0000e600ff067b82 */ /* 0x000ee20000000a00 */
[----:B0-----:R-:W-:-:S07]  /*00c0*/  IMAD.WIDE.U32 R2, R11, 0x4, R2 ;  /* 0x000000040b027825 */ /* 0x001fce00078e0002 */
[----:B------:R-:W0:Y:S01]  /*00d0*/  LDC.64 R8, c[0x0][0x388] ;  /* 0x0000e200ff087b82 */ /* 0x000e220000000a00 */
[----:B-1----:R-:W4:Y:S01]  /*00e0*/  LDG.E R2, desc[UR4][R2.64] ;  /* 0x0000000402027981 */ /* 0x002f22000c1e1900 */
[----:B--2---:R-:W-:-:S05]  /*00f0*/  IMAD.WIDE.U32 R4, R11, 0x4, R4 ;  /* 0x000000040b047825 */ /* 0x004fca00078e0004 */
[----:B------:R-:W4:Y:S01]  /*0100*/  LDG.E R13, desc[UR4][R4.64] ;  /* 0x00000004040d7981 */ /* 0x000f22000c1e1900 */
[----:B---3--:R-:W-:-:S04]  /*0110*/  IMAD.WIDE.U32 R6, R11, 0x4, R6 ;  /* 0x000000040b067825 */ /* 0x008fc800078e0006 */
[----:B0-----:R-:W-:-:S04]  /*0120*/  IMAD.WIDE.U32 R8, R11, 0x4, R8 ;  /* 0x000000040b087825 */ /* 0x001fc800078e0008 */
[----:B----4-:R-:W-:-:S05]  /*0130*/  FADD R13, R2, R13 ;  /* 0x0000000d020d7221 */ /* 0x010fca0000000000 */
[----:B------:R-:W-:Y:S04]  /*0140*/  STG.E desc[UR4][R4.64], R13 ;  /* 0x0000000d04007986 */ /* 0x000fe8000c101904 */
[----:B------:R-:W2:Y:S04]  /*0150*/  LDG.E R6, desc[UR4][R6.64] ;  /* 0x0000000406067981 */ /* 0x000ea8000c1e1900 */
[----:B------:R-:W2:Y:S02]  /*0160*/  LDG.E R11, desc[UR4][R8.64] ;  /* 0x00000004080b7981 */ /* 0x000ea4000c1e1900 */
[----:B--2---:R-:W-:-:S05]  /*0170*/  FADD R11, R6, R11 ;  /* 0x0000000b060b7221 */ /* 0x004fca0000000000 */
[----:B------:R-:W-:Y:S01]  /*0180*/  STG.E desc[UR4][R8.64], R11 ;  /* 0x0000000b08007986 */ /* 0x000fe2000c101904 */
[----:B------:R-:W-:Y:S05]  /*0190*/  EXIT ;  /* 0x000000000000794d */ /* 0x000fea0003800000 */
.L_x_107:
        /* <DEDUP_REMOVED lines=14> */
.L_x_164:


//--------------------- .text._Z22avoidBoundaries_kernalPfS_S_S_i --------------------------
	.section	.text._Z22avoidBoundaries_kernalPfS_S_S_i,"ax",@progbits
	.align	128
        .global         _Z22avoidBoundaries_kernalPfS_S_S_i
        .type           _Z22avoidBoundaries_kernalPfS_S_S_i,@function
        .size           _Z22avoidBoundaries_kernalPfS_S_S_i,(.L_x_160 - _Z22avoidBoundaries_kernalPfS_S_S_i)
        .other          _Z22avoidBoundaries_kernalPfS_S_S_i,@"STO_CUDA_ENTRY STV_DEFAULT"
_Z22avoidBoundaries_kernalPfS_S_S_i:
.text._Z22avoidBoundaries_kernalPfS_S_S_i:
        /* <DEDUP_REMOVED lines=11> */
[----:B0-----:R-:W-:-:S06]  /*00b0*/  IMAD.WIDE.U32 R2, R9, 0x4, R2 ;  /* 0x0000000409027825 */ /* 0x001fcc00078e0002 */
[----:B-1----:R-:W3:Y:S01]  /*00c0*/  LDG.E R2, desc[UR4][R2.64] ;  /* 0x0000000402027981 */ /* 0x002ee2000c1e1900 */
[----:B------:R-:W-:Y:S01]  /*00d0*/  BSSY.RECONVERGENT B2, `(.L_x_108) ;  /* 0x000003a000027945 */ /* 0x000fe20003800200 */
[----:B--2---:R-:W-:Y:S01]  /*00e0*/  IMAD.WIDE.U32 R4, R9, 0x4, R4 ;  /* 0x0000000409047825 */ /* 0x004fe200078e0004 */
[----:B---3--:R-:W-:-:S13]  /*00f0*/  FSETP.GE.AND P0, PT, R2, 2, PT ;  /* 0x400000000200780b */ /* 0x008fda0003f06000 */
[----:B------:R-:W-:Y:S05]  /*0100*/  @!P0 BRA `(.L_x_109) ;  /* 0x0000000000d88947 */ /* 0x000fea0003800000 */
[----:B------:R-:W2:Y:S02]  /*0110*/  LDG.E R0, desc[UR4][R4.64] ;  /* 0x0000000404007981 */ /* 0x000ea4000c1e1900 */
[----:B--2---:R-:W-:-:S13]  /*0120*/  FSETP.GT.AND P0, PT, R0, RZ, PT ;  /* 0x000000ff0000720b */ /* 0x004fda0003f04000 */
[----:B------:R-:W-:Y:S05]  /*0130*/  @!P0 BRA `(.L_x_109) ;  /* 0x0000000000cc8947 */ /* 0x000fea0003800000 */
[----:B------:R-:W0:Y:S02]  /*0140*/  LDC.64 R6, c[0x0][0x390] ;  /* 0x0000e400ff067b82 */ /* 0x000e240000000a00 */
[----:B0-----:R-:W-:-:S05]  /*0150*/  IMAD.WIDE.U32 R6, R9, 0x4, R6 ;  /* 0x0000000409067825 */ /* 0x001fca00078e0006 */
[----:B------:R-:W2:Y:S01]  /*0160*/  LDG.E R2, desc[UR4][R6.64] ;  /* 0x0000000406027981 */ /* 0x000ea2000c1e1900 */
[----:B------:R-:W-:Y:S01]  /*0170*/  FADD R0, -R0, -R0 ;  /* 0x8000000000007221 */ /* 0x000fe20000000100 */
[----:B------:R-:W-:Y:S01]  /*0180*/  BSSY.RECONVERGENT B0, `(.L_x_110) ;  /* 0x000000f000007945 */ /* 0x000fe20003800200 */
[----:B--2---:R-:W-:-:S04]  /*0190*/  FADD R2, R2, -R2 ;  /* 0x8000000202027221 */ /* 0x004fc80000000000 */
[----:B------:R-:W-:-:S04]  /*01a0*/  FFMA R3, R2, R2, RZ ;  /* 0x0000000202037223 */ /* 0x000fc800000000ff */
[----:B------:R-:W-:-:S04]  /*01b0*/  FFMA R3, R0, R0, R3 ;  /* 0x0000000000037223 */ /* 0x000fc80000000003 */
[----:B------:R0:W1:Y:S01]  /*01c0*/  MUFU.RSQ R8, R3 ;  /* 0x0000000300087308 */ /* 0x0000620000001400 */
[----:B------:R-:W-:-:S04]  /*01d0*/  IADD3 R9, PT, PT, R3, -0xd000000, RZ ;  /* 0xf300000003097810 */ /* 0x000fc80007ffe0ff */
[----:B------:R-:W-:-:S13]  /*01e0*/  ISETP.GT.U32.AND P0, PT, R9, 0x727fffff, PT ;  /* 0x727fffff0900780c */ /* 0x000fda0003f04070 */
[----:B01----:R-:W-:Y:S05]  /*01f0*/  @!P0 BRA `(.L_x_111) ;  /* 0x00000000000c8947 */ /* 0x003fea0003800000 */
[----:B------:R-:W-:-:S07]  /*0200*/  MOV R13, 0x220 ;  /* 0x00000220000d7802 */ /* 0x000fce0000000f00 */
[----:B------:R-:W-:Y:S05]  /*0210*/  CALL.REL.NOINC `($__internal_4_$__cuda_sm20_sqrt_rn_f32_slowpath) ;  /* 0x0000000c00587944 */ /* 0x000fea0003c00000 */
[----:B------:R-:W-:Y:S05]  /*0220*/  BRA `(.L_x_112) ;  /* 0x0000000000107947 */ /* 0x000fea0003800000 */
.L_x_111:
[----:B------:R-:W-:Y:S01]  /*0230*/  FMUL.FTZ R10, R3, R8 ;  /* 0x00000008030a7220 */ /* 0x000fe20000410000 */
[----:B------:R-:W-:-:S03]  /*0240*/  FMUL.FTZ R8, R8, 0.5 ;  /* 0x3f00000008087820 */ /* 0x000fc60000410000 */
[----:B------:R-:W-:-:S04]  /*0250*/  FFMA R3, -R10, R10, R3 ;  /* 0x0000000a0a037223 */ /* 0x000fc80000000103 */
[----:B------:R-:W-:-:S07]  /*0260*/  FFMA R3, R3, R8, R10 ;  /* 0x0000000803037223 */ /* 0x000fce000000000a */
.L_x_112:
[----:B------:R-:W-:Y:S05]  /*0270*/  BSYNC.RECONVERGENT B0 ;  /* 0x0000000000007941 */ /* 0x000fea0003800200 */
.L_x_110:
        /* <DEDUP_REMOVED lines=10> */
[----:B------:R-:W-:Y:S05]  /*0320*/  CALL.REL.NOINC `($__internal_5_$__cuda_sm3x_div_rn_noftz_f32_slowpath) ;  /* 0x0000000c00707944 */ /* 0x000fea0003c00000 */
[----:B------:R-:W-:-:S07]  /*0330*/  MOV R8, R2 ;  /* 0x0000000200087202 */ /* 0x000fce0000000f00 */
.L_x_114:
[----:B------:R-:W-:Y:S05]  /*0340*/  BSYNC.RECONVERGENT B3 ;  /* 0x0000000000037941 */ /* 0x000fea0003800200 */
.L_x_113:
        /* <DEDUP_REMOVED lines=12> */
[----:B------:R-:W-:-:S07]  /*0410*/  MOV R8, 0x430 ;  /* 0x0000043000087802 */ /* 0x000fce0000000f00 */
[----:B------:R-:W-:Y:S05]  /*0420*/  CALL.REL.NOINC `($__internal_5_$__cuda_sm3x_div_rn_noftz_f32_slowpath) ;  /* 0x0000000c00307944 */ /* 0x000fea0003c00000 */
.L_x_116:
[----:B------:R-:W-:Y:S05]  /*0430*/  BSYNC.RECONVERGENT B3 ;  /* 0x0000000000037941 */ /* 0x000fea0003800200 */
.L_x_115:
[----:B------:R-:W-:-:S05]  /*0440*/  FMUL R3, R2, 0.019999999552965164185 ;  /* 0x3ca3d70a02037820 */ /* 0x000fca0000400000 */
[----:B------:R-:W-:Y:S01]  /*0450*/  STG.E desc[UR4][R4.64], R3 ;  /* 0x0000000304007986 */ /* 0x000fe2000c101904 */
[----:B------:R-:W-:Y:S05]  /*0460*/  EXIT ;  /* 0x000000000000794d */ /* 0x000fea0003800000 */
.L_x_109:
[----:B------:R-:W-:Y:S05]  /*0470*/  BSYNC.RECONVERGENT B2 ;  /* 0x0000000000027941 */ /* 0x000fea0003800200 */
.L_x_108:
[----:B------:R-:W-:Y:S01]  /*0480*/  FSETP.GTU.AND P0, PT, R2, -2, PT ;  /* 0xc00000000200780b */ /* 0x000fe20003f0c000 */
[----:B------:R-:W-:-:S12]  /*0490*/  BSSY.RECONVERGENT B2, `(.L_x_117) ;  /* 0x0000039000027945 */ /* 0x000fd80003800200 */
[----:B------:R-:W-:Y:S05]  /*04a0*/  @P0 BRA `(.L_x_118) ;  /* 0x0000000000dc0947 */ /* 0x000fea0003800000 */
[----:B------:R-:W2:Y:S02]  /*04b0*/  LDG.E R0, desc[UR4][R4.64] ;  /* 0x0000000404007981 */ /* 0x000ea4000c1e1900 */
[----:B--2---:R-:W-:-:S13]  /*04c0*/  FSETP.GEU.AND P0, PT, R0, RZ, PT ;  /* 0x000000ff0000720b */ /* 0x004fda0003f0e000 */
[----:B------:R-:W-:Y:S05]  /*04d0*/  @P0 BRA `(.L_x_118) ;  /* 0x0000000000d00947 */ /* 0x000fea0003800000 */
        /* <DEDUP_REMOVED lines=12> */
[----:B------:R-:W-:Y:S02]  /*05a0*/  MOV R3, R8 ;  /* 0x0000000800037202 */ /* 0x000fe40000000f00 */
[----:B------:R-:W-:-:S07]  /*05b0*/  MOV R13, 0x5d0 ;  /* 0x000005d0000d7802 */ /* 0x000fce0000000f00 */
[----:B------:R-:W-:Y:S05]  /*05c0*/  CALL.REL.NOINC `($__internal_4_$__cuda_sm20_sqrt_rn_f32_slowpath) ;  /* 0x00000008006c7944 */ /* 0x000fea0003c00000 */
[----:B------:R-:W-:Y:S05]  /*05d0*/  BRA `(.L_x_121) ;  /* 0x0000000000107947 */ /* 0x000fea0003800000 */
.L_x_120:
[----:B------:R-:W-:Y:S01]  /*05e0*/  FMUL.FTZ R3, R8, R9 ;  /* 0x0000000908037220 */ /* 0x000fe20000410000 */
[----:B------:R-:W-:-:S03]  /*05f0*/  FMUL.FTZ R9, R9, 0.5 ;  /* 0x3f00000009097820 */ /* 0x000fc60000410000 */
[----:B------:R-:W-:-:S04]  /*0600*/  FFMA R8, -R3, R3, R8 ;  /* 0x0000000303087223 */ /* 0x000fc80000000108 */
[----:B------:R-:W-:-:S07]  /*0610*/  FFMA R3, R8, R9, R3 ;  /* 0x0000000908037223 */ /* 0x000fce0000000003 */
.L_x_121:
[----:B------:R-:W-:Y:S05]  /*0620*/  BSYNC.RECONVERGENT B0 ;  /* 0x0000000000007941 */ /* 0x000fea0003800200 */
.L_x_119:
        /* <DEDUP_REMOVED lines=12> */
.L_x_123:
[----:B------:R-:W-:Y:S05]  /*06f0*/  BSYNC.RECONVERGENT B3 ;  /* 0x0000000000037941 */ /* 0x000fea0003800200 */
.L_x_122:
        /* <DEDUP_REMOVED lines=14> */
.L_x_125:
[----:B------:R-:W-:Y:S05]  /*07e0*/  BSYNC.RECONVERGENT B3 ;  /* 0x0000000000037941 */ /* 0x000fea0003800200 */
.L_x_124:
[----:B------:R-:W-:-:S05]  /*07f0*/  FMUL R3, R2, 0.019999999552965164185 ;  /* 0x3ca3d70a02037820 */ /* 0x000fca0000400000 */
[----:B------:R-:W-:Y:S01]  /*0800*/  STG.E desc[UR4][R4.64], R3 ;  /* 0x0000000304007986 */ /* 0x000fe2000c101904 */
[----:B------:R-:W-:Y:S05]  /*0810*/  EXIT ;  /* 0x000000000000794d */ /* 0x000fea0003800000 */
.L_x_118:
[----:B------:R-:W-:Y:S05]  /*0820*/  BSYNC.RECONVERGENT B2 ;  /* 0x0000000000027941 */ /* 0x000fea0003800200 */
.L_x_117:
[----:B------:R-:W0:Y:S08]  /*0830*/  LDC.64 R2, c[0x0][0x380] ;  /* 0x0000e000ff027b82 */ /* 0x000e300000000a00 */
[----:B------:R-:W1:Y:S01]  /*0840*/  LDC.64 R6, c[0x0][0x390] ;  /* 0x0000e400ff067b82 */ /* 0x000e620000000a00 */
[----:B0-----:R-:W-:-:S06]  /*0850*/  IMAD.WIDE.U32 R2, R9, 0x4, R2 ;  /* 0x0000000409027825 */ /* 0x001fcc00078e0002 */
[----:B------:R-:W2:Y:S01]  /*0860*/  LDG.E R2, desc[UR4][R2.64] ;  /* 0x0000000402027981 */ /* 0x000ea2000c1e1900 */
[----:B------:R-:W-:Y:S01]  /*0870*/  BSSY.RECONVERGENT B2, `(.L_x_126) ;  /* 0x0000039000027945 */ /* 0x000fe20003800200 */
[----:B-1----:R-:W-:Y:S01]  /*0880*/  IMAD.WIDE.U32 R6, R9, 0x4, R6 ;  /* 0x0000000409067825 */ /* 0x002fe200078e0006 */
[----:B--2---:R-:W-:-:S13]  /*0890*/  FSETP.GE.AND P0, PT, R2, 2, PT ;  /* 0x400000000200780b */ /* 0x004fda0003f06000 */
[----:B------:R-:W-:Y:S05]  /*08a0*/  @!P0 BRA `(.L_x_127) ;  /* 0x0000000000d48947 */ /* 0x000fea0003800000 */
[----:B------:R-:W2:Y:S02]  /*08b0*/  LDG.E R0, desc[UR4][R6.64] ;  /* 0x0000000406007981 */ /* 0x000ea4000c1e1900 */
[----:B--2---:R-:W-:-:S13]  /*08c0*/  FSETP.GT.AND P0, PT, R0, RZ, PT ;  /* 0x000000ff0000720b */ /* 0x004fda0003f04000 */
[----:B------:R-:W-:Y:S05]  /*08d0*/  @!P0 BRA `(.L_x_127) ;  /* 0x0000000000c88947 */ /* 0x000fea0003800000 */
[----:B------:R-:W2:Y:S01]  /*08e0*/  LDG.E R8, desc[UR4][R4.64] ;  /* 0x0000000404087981 */ /* 0x000ea2000c1e1900 */
[----:B------:R-:W-:Y:S01]  /*08f0*/  FADD R2, -R0, -R0 ;  /* 0x8000000000027221 */ /* 0x000fe20000000100 */
[----:B------:R-:W-:Y:S03]  /*0900*/  BSSY.RECONVERGENT B0, `(.L_x_128) ;  /* 0x0000010000007945 */ /* 0x000fe60003800200 */
[----:B------:R-:W-:Y:S01]  /*0910*/  FFMA R3, R2, R2, RZ ;  /* 0x0000000202037223 */ /* 0x000fe200000000ff */
[----:B--2---:R-:W-:-:S04]  /*0920*/  FADD R0, R8, -R8 ;  /* 0x8000000808007221 */ /* 0x004fc80000000000 */
        /* <DEDUP_REMOVED lines=9> */
.L_x_129:
[----:B------:R-:W-:Y:S01]  /*09c0*/  FMUL.FTZ R3, R8, R9 ;  /* 0x0000000908037220 */ /* 0x000fe20000410000 */
[----:B------:R-:W-:-:S03]  /*09d0*/  FMUL.FTZ R9, R9, 0.5 ;  /* 0x3f00000009097820 */ /* 0x000fc60000410000 */
[----:B------:R-:W-:-:S04]  /*09e0*/  FFMA R8, -R3, R3, R8 ;  /* 0x0000000303087223 */ /* 0x000fc80000000108 */
[----:B------:R-:W-:-:S07]  /*09f0*/  FFMA R3, R8, R9, R3 ;  /* 0x0000000908037223 */ /* 0x000fce0000000003 */
.L_x_130:
[----:B------:R-:W-:Y:S05]  /*0a00*/  BSYNC.RECONVERGENT B0 ;  /* 0x0000000000007941 */ /* 0x000fea0003800200 */
.L_x_128:
        /* <DEDUP_REMOVED lines=12> */
.L_x_132:
[----:B------:R-:W-:Y:S05]  /*0ad0*/  BSYNC.RECONVERGENT B3 ;  /* 0x0000000000037941 */ /* 0x000fea0003800200 */
.L_x_131:
        /* <DEDUP_REMOVED lines=14> */
.L_x_134:
[----:B------:R-:W-:Y:S05]  /*0bc0*/  BSYNC.RECONVERGENT B3 ;  /* 0x0000000000037941 */ /* 0x000fea0003800200 */
.L_x_133:
[----:B------:R-:W-:-:S05]  /*0bd0*/  FMUL R3, R2, 0.019999999552965164185 ;  /* 0x3ca3d70a02037820 */ /* 0x000fca0000400000 */
[----:B------:R-:W-:Y:S01]  /*0be0*/  STG.E desc[UR4][R4.64], R3 ;  /* 0x0000000304007986 */ /* 0x000fe2000c101904 */
[----:B------:R-:W-:Y:S05]  /*0bf0*/  EXIT ;  /* 0x000000000000794d */ /* 0x000fea0003800000 */
.L_x_127:
[----:B------:R-:W-:Y:S05]  /*0c00*/  BSYNC.RECONVERGENT B2 ;  /* 0x0000000000027941 */ /* 0x000fea0003800200 */
.L_x_126:
[----:B------:R-:W-:-:S13]  /*0c10*/  FSETP.GTU.AND P0, PT, R2, -2, PT ;  /* 0xc00000000200780b */ /* 0x000fda0003f0c000 */
[----:B------:R-:W-:Y:S05]  /*0c20*/  @P0 EXIT ;  /* 0x000000000000094d */ /* 0x000fea0003800000 */
[----:B------:R-:W2:Y:S02]  /*0c30*/  LDG.E R2, desc[UR4][R6.64] ;  /* 0x0000000406027981 */ /* 0x000ea4000c1e1900 */
[----:B--2---:R-:W-:-:S13]  /*0c40*/  FSETP.GEU.AND P0, PT, R2, RZ, PT ;  /* 0x000000ff0200720b */ /* 0x004fda0003f0e000 */
[----:B------:R-:W-:Y:S05]  /*0c50*/  @P0 EXIT ;  /* 0x000000000000094d */ /* 0x000fea0003800000 */
        /* <DEDUP_REMOVED lines=14> */
.L_x_136:
[----:B------:R-:W-:Y:S01]  /*0d40*/  FMUL.FTZ R3, R8, R9 ;  /* 0x0000000908037220 */ /* 0x000fe20000410000 */
[----:B------:R-:W-:-:S03]  /*0d50*/  FMUL.FTZ R9, R9, 0.5 ;  /* 0x3f00000009097820 */ /* 0x000fc60000410000 */
[----:B------:R-:W-:-:S04]  /*0d60*/  FFMA R8, -R3, R3, R8 ;  /* 0x0000000303087223 */ /* 0x000fc80000000108 */
[----:B------:R-:W-:-:S07]  /*0d70*/  FFMA R3, R8, R9, R3 ;  /* 0x0000000908037223 */ /* 0x000fce0000000003 */
.L_x_137:
[----:B------:R-:W-:Y:S05]  /*0d80*/  BSYNC.RECONVERGENT B0 ;  /* 0x0000000000007941 */ /* 0x000fea0003800200 */
.L_x_135:
        /* <DEDUP_REMOVED lines=12> */
.L_x_139:
[----:B------:R-:W-:Y:S05]  /*0e50*/  BSYNC.RECONVERGENT B2 ;  /* 0x0000000000027941 */ /* 0x000fea0003800200 */
.L_x_138:
        /* <DEDUP_REMOVED lines=14> */
.L_x_141:
[----:B------:R-:W-:Y:S05]  /*0f40*/  BSYNC.RECONVERGENT B2 ;  /* 0x0000000000027941 */ /* 0x000fea0003800200 */
.L_x_140:
[----:B------:R-:W-:-:S05]  /*0f50*/  FMUL R3, R2, 0.019999999552965164185 ;  /* 0x3ca3d70a02037820 */ /* 0x000fca0000400000 */
[----:B------:R-:W-:Y:S01]  /*0f60*/  STG.E desc[UR4][R4.64], R3 ;  /* 0x0000000304007986 */ /* 0x000fe2000c101904 */
[----:B------:R-:W-:Y:S05]  /*0f70*/  EXIT ;  /* 0x000000000000794d */ /* 0x000fea0003800000 */
        .weak           $__internal_4_$__cuda_sm20_sqrt_rn_f32_slowpath
        .type           $__internal_4_$__cuda_sm20_sqrt_rn_f32_slowpath,@function
        .size           $__internal_4_$__cuda_sm20_sqrt_rn_f32_slowpath,($__internal_5_$__cuda_sm3x_div_rn_noftz_f32_slowpath - $__internal_4_$__cuda_sm20_sqrt_rn_f32_slowpath)
$__internal_4_$__cuda_sm20_sqrt_rn_f32_slowpath:
[----:B------:R-:W-:-:S13]  /*0f80*/  LOP3.LUT P0, RZ, R3, 0x7fffffff, RZ, 0xc0, !PT ;  /* 0x7fffffff03ff7812 */ /* 0x000fda000780c0ff */
[----:B------:R-:W-:Y:S01]  /*0f90*/  @!P0 MOV R8, R3 ;  /* 0x0000000300088202 */ /* 0x000fe20000000f00 */
        /* <DEDUP_REMOVED lines=12> */
[----:B------:R-:W-:Y:S02]  /*1060*/  @!P0 MOV R8, R3 ;  /* 0x0000000300088202 */ /* 0x000fe40000000f00 */
[----:B------:R-:W-:-:S04]  /*1070*/  @P0 FADD.FTZ R11, -R10, -RZ ;  /* 0x800000ff0a0b0221 */ /* 0x000fc80000010100 */
[----:B------:R-:W-:-:S04]  /*1080*/  @P0 FFMA R11, R10, R11, R9 ;  /* 0x0000000b0a0b0223 */ /* 0x000fc80000000009 */
[----:B------:R-:W-:-:S04]  /*1090*/  @P0 FFMA R11, R11, R12, R10 ;  /* 0x0000000c0b0b0223 */ /* 0x000fc8000000000a */
[----:B------:R-:W-:-:S07]  /*10a0*/  @P0 FMUL.FTZ R8, R11, 2.3283064365386962891e-10 ;  /* 0x2f8000000b080820 */ /* 0x000fce0000410000 */
.L_x_142:
[----:B------:R-:W-:Y:S02]  /*10b0*/  HFMA2 R9, -RZ, RZ, 0, 0 ;  /* 0x00000000ff097431 */ /* 0x000fe400000001ff */
[----:B------:R-:W-:Y:S01]  /*10c0*/  IMAD.MOV.U32 R3, RZ, RZ, R8 ;  /* 0x000000ffff037224 */ /* 0x000fe200078e0008 */
[----:B------:R-:W-:-:S04]  /*10d0*/  MOV R8, R13 ;  /* 0x0000000d00087202 */ /* 0x000fc80000000f00 */
[----:B------:R-:W-:Y:S05]  /*10e0*/  RET.REL.NODEC R8 `(_Z22avoidBoundaries_kernalPfS_S_S_i) ;  /* 0xffffffec08c47950 */ /* 0x000fea0003c3ffff */
        .weak           $__internal_5_$__cuda_sm3x_div_rn_noftz_f32_slowpath
        .type           $__internal_5_$__cuda_sm3x_div_rn_noftz_f32_slowpath,@function
        .size           $__internal_5_$__cuda_sm3x_div_rn_noftz_f32_slowpath,(.L_x_160 - $__internal_5_$__cuda_sm3x_div_rn_noftz_f32_slowpath)
$__internal_5_$__cuda_sm3x_div_rn_noftz_f32_slowpath:
[----:B------:R-:W-:Y:S01]  /*10f0*/  SHF.R.U32.HI R9, RZ, 0x17, R3 ;  /* 0x00000017ff097819 */ /* 0x000fe20000011603 */
[----:B------:R-:W-:Y:S01]  /*1100*/  BSSY.RECONVERGENT B0, `(.L_x_143) ;  /* 0x0000063000007945 */ /* 0x000fe20003800200 */
[----:B------:R-:W-:Y:S02]  /*1110*/  SHF.R.U32.HI R12, RZ, 0x17, R2 ;  /* 0x00000017ff0c7819 */ /* 0x000fe40000011602 */
[----:B------:R-:W-:Y:S02]  /*1120*/  LOP3.LUT R9, R9, 0xff, RZ, 0xc0, !PT ;  /* 0x000000ff09097812 */ /* 0x000fe400078ec0ff */
[----:B------:R-:W-:Y:S02]  /*1130*/  LOP3.LUT R12, R12, 0xff, RZ, 0xc0, !PT ;  /* 0x000000ff0c0c7812 */ /* 0x000fe400078ec0ff */
[----:B------:R-:W-:Y:S02]  /*1140*/  IADD3 R14, PT, PT, R9, -0x1, RZ ;  /* 0xffffffff090e7810 */ /* 0x000fe40007ffe0ff */
[----:B------:R-:W-:-:S02]  /*1150*/  IADD3 R13, PT, PT, R12, -0x1, RZ ;  /* 0xffffffff0c0d7810 */ /* 0x000fc40007ffe0ff */
[----:B------:R-:W-:Y:S02]  /*1160*/  ISETP.GT.U32.AND P0, PT, R14, 0xfd, PT ;  /* 0x000000fd0e00780c */ /* 0x000fe40003f04070 */
[----:B------:R-:W-:Y:S02]  /*1170*/  MOV R11, R3 ;  /* 0x00000003000b7202 */ /* 0x000fe40000000f00 */
        /* <DEDUP_REMOVED lines=22> */
[----:B------:R-:W-:Y:S01]  /*12e0*/  @!P0 FFMA R2, R2, 1.84467440737095516160e+19, RZ ;  /* 0x5f80000002028823 */ /* 0x000fe200000000ff */
[----:B------:R-:W-:Y:S01]  /*12f0*/  @!P0 MOV R10, 0xffffffc0 ;  /* 0xffffffc0000a8802 */ /* 0x000fe20000000f00 */
[----:B------:R-:W-:-:S03]  /*1300*/  @!P1 FFMA R11, R3, 1.84467440737095516160e+19, RZ ;  /* 0x5f800000030b9823 */ /* 0x000fc600000000ff */
[----:B------:R-:W-:-:S07]  /*1310*/  @!P1 IADD3 R10, PT, PT, R10, 0x40, RZ ;  /* 0x000000400a0a9810 */ /* 0x000fce0007ffe0ff */
.L_x_144:
[----:B------:R-:W-:Y:S01]  /*1320*/  LEA R14, R9, 0xc0800000, 0x17 ;  /* 0xc0800000090e7811 */ /* 0x000fe200078eb8ff */
[----:B------:R-:W-:Y:S01]  /*1330*/  BSSY.RECONVERGENT B1, `(.L_x_149) ;  /* 0x0000036000017945 */ /* 0x000fe20003800200 */
[----:B------:R-:W-:-:S03]  /*1340*/  IADD3 R12, PT, PT, R12, -0x7f, RZ ;  /* 0xffffff810c0c7810 */ /* 0x000fc60007ffe0ff */
[----:B------:R-:W-:Y:S02]  /*1350*/  IMAD.IADD R15, R11, 0x1, -R14 ;  /* 0x000000010b0f7824 */ /* 0x000fe400078e0a0e */
[C---:B------:R-:W-:Y:S02]  /*1360*/  IMAD R2, R12.reuse, -0x800000, R2 ;  /* 0xff8000000c027824 */ /* 0x040fe400078e0202 */
[----:B------:R0:W1:Y:S01]  /*1370*/  MUFU.RCP R14, R15 ;  /* 0x0000000f000e7308 */ /* 0x0000620000001000 */
[----:B------:R-:W-:Y:S01]  /*1380*/  FADD.FTZ R11, -R15, -RZ ;  /* 0x800000ff0f0b7221 */ /* 0x000fe20000010100 */
[----:B0-----:R-:W-:-:S04]  /*1390*/  IADD3 R15, PT, PT, R12, 0x7f, -R9 ;  /* 0x0000007f0c0f7810 */ /* 0x001fc80007ffe809 */
[----:B------:R-:W-:Y:S01]  /*13a0*/  IADD3 R15, PT, PT, R15, R10, RZ ;  /* 0x0000000a0f0f7210 */ /* 0x000fe20007ffe0ff */
[----:B-1----:R-:W-:-:S04]  /*13b0*/  FFMA R13, R14, R11, 1 ;  /* 0x3f8000000e0d7423 */ /* 0x002fc8000000000b */
        /* <DEDUP_REMOVED lines=8> */
[----:B------:R-:W-:-:S04]  /*1440*/  IADD3 R9, PT, PT, R9, R15, RZ ;  /* 0x0000000f09097210 */ /* 0x000fc80007ffe0ff */
[----:B------:R-:W-:-:S04]  /*1450*/  IADD3 R10, PT, PT, R9, -0x1, RZ ;  /* 0xffffffff090a7810 */ /* 0x000fc80007ffe0ff */
        /* <DEDUP_REMOVED lines=10> */
[C---:B------:R-:W-:Y:S02]  /*1500*/  ISETP.NE.AND P2, PT, R9.reuse, RZ, PT ;  /* 0x000000ff0900720c */ /* 0x040fe40003f45270 */
[----:B------:R-:W-:Y:S02]  /*1510*/  ISETP.NE.AND P1, PT, R9, RZ, PT ;  /* 0x000000ff0900720c */ /* 0x000fe40003f25270 */
[----:B------:R-:W-:Y:S01]  /*1520*/  LOP3.LUT R12, R10, 0x7fffff, RZ, 0xc0, !PT ;  /* 0x007fffff0a0c7812 */ /* 0x000fe200078ec0ff */
[CCC-:B------:R-:W-:Y:S01]  /*1530*/  FFMA.RP R10, R13.reuse, R11.reuse, R14.reuse ;  /* 0x0000000b0d0a7223 */ /* 0x1c0fe2000000800e */
[----:B------:R-:W-:Y:S01]  /*1540*/  FFMA.RM R11, R13, R11, R14 ;  /* 0x0000000b0d0b7223 */ /* 0x000fe2000000400e */
[----:B------:R-:W-:Y:S02]  /*1550*/  IADD3 R13, PT, PT, R9, 0x20, RZ ;  /* 0x00000020090d7810 */ /* 0x000fe40007ffe0ff */
        /* <DEDUP_REMOVED lines=11> */
[----:B------:R-:W-:-:S04]  /*1610*/  LOP3.LUT R10, R10, R9, RZ, 0xc0, !PT ;  /* 0x000000090a0a7212 */ /* 0x000fc800078ec0ff */
[----:B------:R-:W-:-:S04]  /*1620*/  IADD3 R11, PT, PT, R11, R10, RZ ;  /* 0x0000000a0b0b7210 */ /* 0x000fc80007ffe0ff */
[----:B------:R-:W-:Y:S01]  /*1630*/  LOP3.LUT R2, R11, R2, RZ, 0xfc, !PT ;  /* 0x000000020b027212 */ /* 0x000fe200078efcff */
[----:B------:R-:W-:Y:S06]  /*1640*/  BRA `(.L_x_152) ;  /* 0x0000000000107947 */ /* 0x000fec0003800000 */
.L_x_151:
[----:B------:R-:W-:-:S04]  /*1650*/  LOP3.LUT R2, R2, 0x80000000, RZ, 0xc0, !PT ;  /* 0x8000000002027812 */ /* 0x000fc800078ec0ff */
[----:B------:R-:W-:Y:S01]  /*1660*/  LOP3.LUT R2, R2, 0x7f800000, RZ, 0xfc, !PT ;  /* 0x7f80000002027812 */ /* 0x000fe200078efcff */
[----:B------:R-:W-:Y:S06]  /*1670*/  BRA `(.L_x_152) ;  /* 0x0000000000047947 */ /* 0x000fec0003800000 */
.L_x_150:
[----:B------:R-:W-:-:S07]  /*1680*/  LEA R2, R15, R2, 0x17 ;  /* 0x000000020f027211 */ /* 0x000fce00078eb8ff */
.L_x_152:
[----:B------:R-:W-:Y:S05]  /*1690*/  BSYNC.RECONVERGENT B1 ;  /* 0x0000000000017941 */ /* 0x000fea0003800200 */
.L_x_149:
[----:B------:R-:W-:Y:S05]  /*16a0*/  BRA `(.L_x_153) ;  /* 0x0000000000207947 */ /* 0x000fea0003800000 */
.L_x_148:
[----:B------:R-:W-:-:S04]  /*16b0*/  LOP3.LUT R2, R11, 0x80000000, R2, 0x48, !PT ;  /* 0x800000000b027812 */ /* 0x000fc800078e4802 */
[----:B------:R-:W-:Y:S01]  /*16c0*/  LOP3.LUT R2, R2, 0x7f800000, RZ, 0xfc, !PT ;  /* 0x7f80000002027812 */ /* 0x000fe200078efcff */
[----:B------:R-:W-:Y:S06]  /*16d0*/  BRA `(.L_x_153) ;  /* 0x0000000000147947 */ /* 0x000fec0003800000 */
.L_x_147:
[----:B------:R-:W-:Y:S01]  /*16e0*/  LOP3.LUT R2, R11, 0x80000000, R2, 0x48, !PT ;  /* 0x800000000b027812 */ /* 0x000fe200078e4802 */
[----:B------:R-:W-:Y:S06]  /*16f0*/  BRA `(.L_x_153) ;  /* 0x00000000000c7947 */ /* 0x000fec0003800000 */
.L_x_146:
[----:B------:R-:W0:Y:S01]  /*1700*/  MUFU.RSQ R2, -QNAN ;  /* 0xffc0000000027908 */ /* 0x000e220000001400 */
[----:B------:R-:W-:Y:S05]  /*1710*/  BRA `(.L_x_153) ;  /* 0x0000000000047947 */ /* 0x000fea0003800000 */
.L_x_145:
[----:B------:R-:W-:-:S07]  /*1720*/  FADD.FTZ R2, R2, R3 ;  /* 0x0000000302027221 */ /* 0x000fce0000010000 */
.L_x_153:
[----:B------:R-:W-:Y:S05]  /*1730*/  BSYNC.RECONVERGENT B0 ;  /* 0x0000000000007941 */ /* 0x000fea0003800200 */
.L_x_143:
[----:B------:R-:W-:-:S04]  /*1740*/  HFMA2 R9, -RZ, RZ, 0, 0 ;  /* 0x00000000ff097431 */ /* 0x000fc800000001ff */
[----:B0-----:R-:W-:Y:S05]  /*1750*/  RET.REL.NODEC R8 `(_Z22avoidBoundaries_kernalPfS_S_S_i) ;  /* 0xffffffe808287950 */ /* 0x001fea0003c3ffff */
.L_x_154:
        /* <DEDUP_REMOVED lines=10> */
.L_x_160:


//--------------------- .nv.shared.reserved.0     --------------------------
	.section	.nv.shared.reserved.0,"aw",@nobits
	.weak		__nv_reservedSMEM_offset_0_alias
	.size		__nv_reservedSMEM_offset_0_alias, 0, 64
	.other		__nv_reservedSMEM_offset_0_alias,@"STO_CUDA_RESERVED_SHARED STV_DEFAULT"
__nv_reservedSMEM_offset_0_alias:
	.zero		0
	.zero		64


//--------------------- .nv.global                --------------------------
	.section	.nv.global,"aw",@nobits
.nv.global:
	.type		_ZN34_INTERNAL_c133f816_4_k_cu_60fd0d2d6thrust24THRUST_300001_SM_1000_NS12placeholders2_8E,@object
	.size		_ZN34_INTERNAL_c133f816_4_k_cu_60fd0d2d6thrust24THRUST_300001_SM_1000_NS12placeholders2_8E,(_ZN34_INTERNAL_c133f816_4_k_cu_60fd0d2d4cuda3std3__436_GLOBAL__N__c133f816_4_k_cu_60fd0d2d6ignoreE - _ZN34_INTERNAL_c133f816_4_k_cu_60fd0d2d6thrust24THRUST_300001_SM_1000_NS12placeholders2_8E)
_ZN34_INTERNAL_c133f816_4_k_cu_60fd0d2d6thrust24THRUST_300001_SM_1000_NS12placeholders2_8E:
	.zero		1
	.type		_ZN34_INTERNAL_c133f816_4_k_cu_60fd0d2d4cuda3std3__436_GLOBAL__N__c133f816_4_k_cu_60fd0d2d6ignoreE,@object
	.size		_ZN34_INTERNAL_c133f816_4_k_cu_60fd0d2d4cuda3std3__436_GLOBAL__N__c133f816_4_k_cu_60fd0d2d6ignoreE,(_ZN34_INTERNAL_c133f816_4_k_cu_60fd0d2d4cuda3std6ranges3__45__cpo4dataE - _ZN34_INTERNAL_c133f816_4_k_cu_60fd0d2d4cuda3std3__436_GLOBAL__N__c133f816_4_k_cu_60fd0d2d6ignoreE)
_ZN34_INTERNAL_c133f816_4_k_cu_60fd0d2d4cuda3std3__436_GLOBAL__N__c133f816_4_k_cu_60fd0d2d6ignoreE:
	.zero		1
	.type		_ZN34_INTERNAL_c133f816_4_k_cu_60fd0d2d4cuda3std6ranges3__45__cpo4dataE,@object
	.size		_ZN34_INTERNAL_c133f816_4_k_cu_60fd0d2d4cuda3std6ranges3__45__cpo4dataE,(_ZN34_INTERNAL_c133f816_4_k_cu_60fd0d2d6thrust24THRUST_300001_SM_1000_NS6system3cpp3parE - _ZN34_INTERNAL_c133f816_4_k_cu_60fd0d2d4cuda3std6ranges3__45__cpo4dataE)
_ZN34_INTERNAL_c133f816_4_k_cu_60fd0d2d4cuda3std6ranges3__45__cpo4dataE:
	.zero		1
	.type		_ZN34_INTERNAL_c133f816_4_k_cu_60fd0d2d6thrust24THRUST_300001_SM_1000_NS6system3cpp3parE,@object
	.size		_ZN34_INTERNAL_c133f816_4_k_cu_60fd0d2d6thrust24THRUST_300001_SM_1000_NS6system3cpp3parE,(_ZN34_INTERNAL_c133f816_4_k_cu_60fd0d2d4cuda3std3__45__cpo5beginE - _ZN34_INTERNAL_c133f816_4_k_cu_60fd0d2d6thrust24THRUST_300001_SM_1000_NS6system3cpp3parE)
_ZN34_INTERNAL_c133f816_4_k_cu_60fd0d2d6thrust24THRUST_300001_SM_1000_NS6system3cpp3parE:
	.zero		1
	.type		_ZN34_INTERNAL_c133f816_4_k_cu_60fd0d2d4cuda3std3__45__cpo5beginE,@object
	.size		_ZN34_INTERNAL_c133f816_4_k_cu_60fd0d2d4cuda3std3__45__cpo5beginE,(_ZN34_INTERNAL_c133f816_4_k_cu_60fd0d2d4cuda3std6ranges3__45__cpo5beginE - _ZN34_INTERNAL_c133f816_4_k_cu_60fd0d2d4cuda3std3__45__cpo5beginE)
_ZN34_INTERNAL_c133f816_4_k_cu_60fd0d2d4cuda3std3__45__cpo5beginE:
	.zero		1
	.type		_ZN34_INTERNAL_c133f816_4_k_cu_60fd0d2d4cuda3std6ranges3__45__cpo5beginE,@object
	.size		_ZN34_INTERNAL_c133f816_4_k_cu_60fd0d2d4cuda3std6ranges3__45__cpo5beginE,(_ZN34_INTERNAL_c133f816_4_k_cu_60fd0d2d6thrust24THRUST_300001_SM_1000_NS6deviceE - _ZN34_INTERNAL_c133f816_4_k_cu_60fd0d2d4cuda3std6ranges3__45__cpo5beginE)
_ZN34_INTERNAL_c133f816_4_k_cu_60fd0d2d4cuda3std6ranges3__45__cpo5beginE:
	.zero		1
	.type		_ZN34_INTERNAL_c133f816_4_k_cu_60fd0d2d6thrust24THRUST_300001_SM_1000_NS6deviceE,@object
	.size		_ZN34_INTERNAL_c133f816_4_k_cu_60fd0d2d6thrust24THRUST_300001_SM_1000_NS6deviceE,(_ZN34_INTERNAL_c133f816_4_k_cu_60fd0d2d4cuda3std3__47nulloptE - _ZN34_INTERNAL_c133f816_4_k_cu_60fd0d2d6thrust24THRUST_300001_SM_1000_NS6deviceE)
_ZN34_INTERNAL_c133f816_4_k_cu_60fd0d2d6thrust24THRUST_300001_SM_1000_NS6deviceE:
	.zero		1
	.type		_ZN34_INTERNAL_c133f816_4_k_cu_60fd0d2d4cuda3std3__47nulloptE,@object
	.size		_ZN34_INTERNAL_c133f816_4_k_cu_60fd0d2d4cuda3std3__47nulloptE,(_ZN34_INTERNAL_c133f816_4_k_cu_60fd0d2d4cuda3std6ranges3__45__cpo8distanceE - _ZN34_INTERNAL_c133f816_4_k_cu_60fd0d2d4cuda3std3__47nulloptE)
_ZN34_INTERNAL_c133f816_4_k_cu_60fd0d2d4cuda3std3__47nulloptE:
	.zero		1
	.type		_ZN34_INTERNAL_c133f816_4_k_cu_60fd0d2d4cuda3std6ranges3__45__cpo8distanceE,@object
	.size		_ZN34_INTERNAL_c133f816_4_k_cu_60fd0d2d4cuda3std6ranges3__45__cpo8distanceE,(_ZN34_INTERNAL_c133f816_4_k_cu_60fd0d2d6thrust24THRUST_300001_SM_1000_NS12placeholders2_4E - _ZN34_INTERNAL_c133f816_4_k_cu_60fd0d2d4cuda3std6ranges3__45__cpo8distanceE)
_ZN34_INTERNAL_c133f816_4_k_cu_60fd0d2d4cuda3std6ranges3__45__cpo8distanceE:
	.zero		1
	.type		_ZN34_INTERNAL_c133f816_4_k_cu_60fd0d2d6thrust24THRUST_300001_SM_1000_NS12placeholders2_4E,@object
	.size		_ZN34_INTERNAL_c133f816_4_k_cu_60fd0d2d6thrust24THRUST_300001_SM_1000_NS12placeholders2_4E,(_ZN34_INTERNAL_c133f816_4_k_cu_60fd0d2d4cuda3std3__45__cpo6rbeginE - _ZN34_INTERNAL_c133f816_4_k_cu_60fd0d2d6thrust24THRUST_300001_SM_1000_NS12placeholders2_4E)
_ZN34_INTERNAL_c133f816_4_k_cu_60fd0d2d6thrust24THRUST_300001_SM_1000_NS12placeholders2_4E:
	.zero		1
	.type		_ZN34_INTERNAL_c133f816_4_k_cu_60fd0d2d4cuda3std3__45__cpo6rbeginE,@object
	.size		_ZN34_INTERNAL_c133f816_4_k_cu_60fd0d2d4cuda3std3__45__cpo6rbeginE,(_ZN34_INTERNAL_c133f816_4_k_cu_60fd0d2d4cuda3std6ranges3__45__cpo7advanceE - _ZN34_INTERNAL_c133f816_4_k_cu_60fd0d2d4cuda3std3__45__cpo6rbeginE)
_ZN34_INTERNAL_c133f816_4_k_cu_60fd0d2d4cuda3std3__45__cpo6rbeginE:
	.zero		1
	.type		_ZN34_INTERNAL_c133f816_4_k_cu_60fd0d2d4cuda3std6ranges3__45__cpo7advanceE,@object
	.size		_ZN34_INTERNAL_c133f816_4_k_cu_60fd0d2d4cuda3std6ranges3__45__cpo7advanceE,(_ZN34_INTERNAL_c133f816_4_k_cu_60fd0d2d6thrust24THRUST_300001_SM_1000_NS12placeholders3_10E - _ZN34_INTERNAL_c133f816_4_k_cu_60fd0d2d4cuda3std6ranges3__45__cpo7advanceE)
_ZN34_INTERNAL_c133f816_4_k_cu_60fd0d2d4cuda3std6ranges3__45__cpo7advanceE:
	.zero		1
	.type		_ZN34_INTERNAL_c133f816_4_k_cu_60fd0d2d6thrust24THRUST_300001_SM_1000_NS12placeholders3_10E,@object
	.size		_ZN34_INTERNAL_c133f816_4_k_cu_60fd0d2d6thrust24THRUST_300001_SM_1000_NS12placeholders3_10E,(_ZN34_INTERNAL_c133f816_4_k_cu_60fd0d2d4cuda3std3__48in_placeE - _ZN34_INTERNAL_c133f816_4_k_cu_60fd0d2d6thrust24THRUST_300001_SM_1000_NS12placeholders3_10E)
_ZN34_INTERNAL_c133f816_4_k_cu_60fd0d2d6thrust24THRUST_300001_SM_1000_NS12placeholders3_10E:
	.zero		1
	.type		_ZN34_INTERNAL_c133f816_4_k_cu_60fd0d2d4cuda3std3__48in_placeE,@object
	.size		_ZN34_INTERNAL_c133f816_4_k_cu_60fd0d2d4cuda3std3__48in_placeE,(_ZN34_INTERNAL_c133f816_4_k_cu_60fd0d2d4cuda3std6ranges3__45__cpo4sizeE - _ZN34_INTERNAL_c133f816_4_k_cu_60fd0d2d4cuda3std3__48in_placeE)
_ZN34_INTERNAL_c133f816_4_k_cu_60fd0d2d4cuda3std3__48in_placeE:
	.zero		1
	.type		_ZN34_INTERNAL_c133f816_4_k_cu_60fd0d2d4cuda3std6ranges3__45__cpo4sizeE,@object
	.size		_ZN34_INTERNAL_c133f816_4_k_cu_60fd0d2d4cuda3std6ranges3__45__cpo4sizeE,(_ZN34_INTERNAL_c133f816_4_k_cu_60fd0d2d6thrust24THRUST_300001_SM_1000_NS12placeholders2_2E - _ZN34_INTERNAL_c133f816_4_k_cu_60fd0d2d4cuda3std6ranges3__45__cpo4sizeE)
_ZN34_INTERNAL_c133f816_4_k_cu_60fd0d2d4cuda3std6ranges3__45__cpo4sizeE:
	.zero		1
	.type		_ZN34_INTERNAL_c133f816_4_k_cu_60fd0d2d6thrust24THRUST_300001_SM_1000_NS12placeholders2_2E,@object
	.size		_ZN34_INTERNAL_c133f816_4_k_cu_60fd0d2d6thrust24THRUST_300001_SM_1000_NS12placeholders2_2E,(_ZN34_INTERNAL_c133f816_4_k_cu_60fd0d2d4cuda3std3__45__cpo6cbeginE - _ZN34_INTERNAL_c133f816_4_k_cu_60fd0d2d6thrust24THRUST_300001_SM_1000_NS12placeholders2_2E)
_ZN34_INTERNAL_c133f816_4_k_cu_60fd0d2d6thrust24THRUST_300001_SM_1000_NS12placeholders2_2E:
	.zero		1
	.type		_ZN34_INTERNAL_c133f816_4_k_cu_60fd0d2d4cuda3std3__45__cpo6cbeginE,@object
	.size		_ZN34_INTERNAL_c133f816_4_k_cu_60fd0d2d4cuda3std3__45__cpo6cbeginE,(_ZN34_INTERNAL_c133f816_4_k_cu_60fd0d2d4cuda3std6ranges3__45__cpo6cbeginE - _ZN34_INTERNAL_c133f816_4_k_cu_60fd0d2d4cuda3std3__45__cpo6cbeginE)
_ZN34_INTERNAL_c133f816_4_k_cu_60fd0d2d4cuda3std3__45__cpo6cbeginE:
	.zero		1
	.type		_ZN34_INTERNAL_c133f816_4_k_cu_60fd0d2d4cuda3std6ranges3__45__cpo6cbeginE,@object
	.size		_ZN34_INTERNAL_c133f816_4_k_cu_60fd0d2d4cuda3std6ranges3__45__cpo6cbeginE,(_ZN34_INTERNAL_c133f816_4_k_cu_60fd0d2d6thrust24THRUST_300001_SM_1000_NS12placeholders2_6E - _ZN34_INTERNAL_c133f816_4_k_cu_60fd0d2d4cuda3std6ranges3__45__cpo6cbeginE)
_ZN34_INTERNAL_c133f816_4_k_cu_60fd0d2d4cuda3std6ranges3__45__cpo6cbeginE:
	.zero		1
	.type		_ZN34_INTERNAL_c133f816_4_k_cu_60fd0d2d6thrust24THRUST_300001_SM_1000_NS12placeholders2_6E,@object
	.size		_ZN34_INTERNAL_c133f816_4_k_cu_60fd0d2d6thrust24THRUST_300001_SM_1000_NS12placeholders2_6E,(_ZN34_INTERNAL_c133f816_4_k_cu_60fd0d2d4cuda3std3__45__cpo7crbeginE - _ZN34_INTERNAL_c133f816_4_k_cu_60fd0d2d6thrust24THRUST_300001_SM_1000_NS12placeholders2_6E)
_ZN34_INTERNAL_c133f816_4_k_cu_60fd0d2d6thrust24THRUST_300001_SM_1000_NS12placeholders2_6E:
	.zero		1
	.type		_ZN34_INTERNAL_c133f816_4_k_cu_60fd0d2d4cuda3std3__45__cpo7crbeginE,@object
	.size		_ZN34_INTERNAL_c133f816_4_k_cu_60fd0d2d4cuda3std3__45__cpo7crbeginE,(_ZN34_INTERNAL_c133f816_4_k_cu_60fd0d2d4cuda3std6ranges3__45__cpo4nextE - _ZN34_INTERNAL_c133f816_4_k_cu_60fd0d2d4cuda3std3__45__cpo7crbeginE)
_ZN34_INTERNAL_c133f816_4_k_cu_60fd0d2d4cuda3std3__45__cpo7crbeginE:
	.zero		1
	.type		_ZN34_INTERNAL_c133f816_4_k_cu_60fd0d2d4cuda3std6ranges3__45__cpo4nextE,@object
	.size		_ZN34_INTERNAL_c133f816_4_k_cu_60fd0d2d4cuda3std6ranges3__45__cpo4nextE,(_ZN34_INTERNAL_c133f816_4_k_cu_60fd0d2d4cuda3std6ranges3__45__cpo4swapE - _ZN34_INTERNAL_c133f816_4_k_cu_60fd0d2d4cuda3std6ranges3__45__cpo4nextE)
_ZN34_INTERNAL_c133f816_4_k_cu_60fd0d2d4cuda3std6ranges3__45__cpo4nextE:
	.zero		1
	.type		_ZN34_INTERNAL_c133f816_4_k_cu_60fd0d2d4cuda3std6ranges3__45__cpo4swapE,@object
	.size		_ZN34_INTERNAL_c133f816_4_k_cu_60fd0d2d4cuda3std6ranges3__45__cpo4swapE,(_ZN34_INTERNAL_c133f816_4_k_cu_60fd0d2d6thrust24THRUST_300001_SM_1000_NS8cuda_cub10par_nosyncE - _ZN34_INTERNAL_c133f816_4_k_cu_60fd0d2d4cuda3std6ranges3__45__cpo4swapE)
_ZN34_INTERNAL_c133f816_4_k_cu_60fd0d2d4cuda3std6ranges3__45__cpo4swapE:
	.zero		1
	.type		_ZN34_INTERNAL_c133f816_4_k_cu_60fd0d2d6thrust24THRUST_300001_SM_1000_NS8cuda_cub10par_nosyncE,@object
	.size		_ZN34_INTERNAL_c133f816_4_k_cu_60fd0d2d6thrust24THRUST_300001_SM_1000_NS8cuda_cub10par_nosyncE,(_ZN34_INTERNAL_c133f816_4_k_cu_60fd0d2d6thrust24THRUST_300001_SM_1000_NS3seqE - _ZN34_INTERNAL_c133f816_4_k_cu_60fd0d2d6thrust24THRUST_300001_SM_1000_NS8cuda_cub10par_nosyncE)
_ZN34_INTERNAL_c133f816_4_k_cu_60fd0d2d6thrust24THRUST_300001_SM_1000_NS8cuda_cub10par_nosyncE:
	.zero		1
	.type		_ZN34_INTERNAL_c133f816_4_k_cu_60fd0d2d6thrust24THRUST_300001_SM_1000_NS3seqE,@object
	.size		_ZN34_INTERNAL_c133f816_4_k_cu_60fd0d2d6thrust24THRUST_300001_SM_1000_NS3seqE,(_ZN34_INTERNAL_c133f816_4_k_cu_60fd0d2d4cuda3std3__420unreachable_sentinelE - _ZN34_INTERNAL_c133f816_4_k_cu_60fd0d2d6thrust24THRUST_300001_SM_1000_NS3seqE)
_ZN34_INTERNAL_c133f816_4_k_cu_60fd0d2d6thrust24THRUST_300001_SM_1000_NS3seqE:
	.zero		1
	.type		_ZN34_INTERNAL_c133f816_4_k_cu_60fd0d2d4cuda3std3__420unreachable_sentinelE,@object
	.size		_ZN34_INTERNAL_c133f816_4_k_cu_60fd0d2d4cuda3std3__420unreachable_sentinelE,(_ZN34_INTERNAL_c133f816_4_k_cu_60fd0d2d4cuda3std6ranges3__45__cpo5ssizeE - _ZN34_INTERNAL_c133f816_4_k_cu_60fd0d2d4cuda3std3__420unreachable_sentinelE)
_ZN34_INTERNAL_c133f816_4_k_cu_60fd0d2d4cuda3std3__420unreachable_sentinelE:
	.zero		1
	.type		_ZN34_INTERNAL_c133f816_4_k_cu_60fd0d2d4cuda3std6ranges3__45__cpo5ssizeE,@object
	.size		_ZN34_INTERNAL_c133f816_4_k_cu_60fd0d2d4cuda3std6ranges3__45__cpo5ssizeE,(_ZN34_INTERNAL_c133f816_4_k_cu_60fd0d2d6thrust24THRUST_300001_SM_1000_NS12placeholders2_3E - _ZN34_INTERNAL_c133f816_4_k_cu_60fd0d2d4cuda3std6ranges3__45__cpo5ssizeE)
_ZN34_INTERNAL_c133f816_4_k_cu_60fd0d2d4cuda3std6ranges3__45__cpo5ssizeE:
	.zero		1
	.type		_ZN34_INTERNAL_c133f816_4_k_cu_60fd0d2d6thrust24THRUST_300001_SM_1000_NS12placeholders2_3E,@object
	.size		_ZN34_INTERNAL_c133f816_4_k_cu_60fd0d2d6thrust24THRUST_300001_SM_1000_NS12placeholders2_3E,(_ZN34_INTERNAL_c133f816_4_k_cu_60fd0d2d4cuda3std3__45__cpo4cendE - _ZN34_INTERNAL_c133f816_4_k_cu_60fd0d2d6thrust24THRUST_300001_SM_1000_NS12placeholders2_3E)
_ZN34_INTERNAL_c133f816_4_k_cu_60fd0d2d6thrust24THRUST_300001_SM_1000_NS12placeholders2_3E:
	.zero		1
	.type		_ZN34_INTERNAL_c133f816_4_k_cu_60fd0d2d4cuda3std3__45__cpo4cendE,@object
	.size		_ZN34_INTERNAL_c133f816_4_k_cu_60fd0d2d4cuda3std3__45__cpo4cendE,(_ZN34_INTERNAL_c133f816_4_k_cu_60fd0d2d4cuda3std6ranges3__45__cpo4cendE - _ZN34_INTERNAL_c133f816_4_k_cu_60fd0d2d4cuda3std3__45__cpo4cendE)
_ZN34_INTERNAL_c133f816_4_k_cu_60fd0d2d4cuda3std3__45__cpo4cendE:
	.zero		1
	.type		_ZN34_INTERNAL_c133f816_4_k_cu_60fd0d2d4cuda3std6ranges3__45__cpo4cendE,@object
	.size		_ZN34_INTERNAL_c133f816_4_k_cu_60fd0d2d4cuda3std6ranges3__45__cpo4cendE,(_ZN34_INTERNAL_c133f816_4_k_cu_60fd0d2d6thrust24THRUST_300001_SM_1000_NS12placeholders2_7E - _ZN34_INTERNAL_c133f816_4_k_cu_60fd0d2d4cuda3std6ranges3__45__cpo4cendE)
_ZN34_INTERNAL_c133f816_4_k_cu_60fd0d2d4cuda3std6ranges3__45__cpo4cendE:
	.zero		1
	.type		_ZN34_INTERNAL_c133f816_4_k_cu_60fd0d2d6thrust24THRUST_300001_SM_1000_NS12placeholders2_7E,@object
	.size		_ZN34_INTERNAL_c133f816_4_k_cu_60fd0d2d6thrust24THRUST_300001_SM_1000_NS12placeholders2_7E,(_ZN34_INTERNAL_c133f816_4_k_cu_60fd0d2d4cuda3std3__45__cpo5crendE - _ZN34_INTERNAL_c133f816_4_k_cu_60fd0d2d6thrust24THRUST_300001_SM_1000_NS12placeholders2_7E)
_ZN34_INTERNAL_c133f816_4_k_cu_60fd0d2d6thrust24THRUST_300001_SM_1000_NS12placeholders2_7E:
	.zero		1
	.type		_ZN34_INTERNAL_c133f816_4_k_cu_60fd0d2d4cuda3std3__45__cpo5crendE,@object
	.size		_ZN34_INTERNAL_c133f816_4_k_cu_60fd0d2d4cuda3std3__45__cpo5crendE,(_ZN34_INTERNAL_c133f816_4_k_cu_60fd0d2d4cuda3std6ranges3__45__cpo4prevE - _ZN34_INTERNAL_c133f816_4_k_cu_60fd0d2d4cuda3std3__45__cpo5crendE)
_ZN34_INTERNAL_c133f816_4_k_cu_60fd0d2d4cuda3std3__45__cpo5crendE:
	.zero		1
	.type		_ZN34_INTERNAL_c133f816_4_k_cu_60fd0d2d4cuda3std6ranges3__45__cpo4prevE,@object
	.size		_ZN34_INTERNAL_c133f816_4_k_cu_60fd0d2d4cuda3std6ranges3__45__cpo4prevE,(_ZN34_INTERNAL_c133f816_4_k_cu_60fd0d2d4cuda3std6ranges3__45__cpo9iter_moveE - _ZN34_INTERNAL_c133f816_4_k_cu_60fd0d2d4cuda3std6ranges3__45__cpo4prevE)
_ZN34_INTERNAL_c133f816_4_k_cu_60fd0d2d4cuda3std6ranges3__45__cpo4prevE:
	.zero		1
	.type		_ZN34_INTERNAL_c133f816_4_k_cu_60fd0d2d4cuda3std6ranges3__45__cpo9iter_moveE,@object
	.size		_ZN34_INTERNAL_c133f816_4_k_cu_60fd0d2d4cuda3std6ranges3__45__cpo9iter_moveE,(_ZN34_INTERNAL_c133f816_4_k_cu_60fd0d2d6thrust24THRUST_300001_SM_1000_NS6system6detail10sequential3seqE - _ZN34_INTERNAL_c133f816_4_k_cu_60fd0d2d4cuda3std6ranges3__45__cpo9iter_moveE)
_ZN34_INTERNAL_c133f816_4_k_cu_60fd0d2d4cuda3std6ranges3__45__cpo9iter_moveE:
	.zero		1
	.type		_ZN34_INTERNAL_c133f816_4_k_cu_60fd0d2d6thrust24THRUST_300001_SM_1000_NS6system6detail10sequential3seqE,@object
	.size		_ZN34_INTERNAL_c133f816_4_k_cu_60fd0d2d6thrust24THRUST_300001_SM_1000_NS6system6detail10sequential3seqE,(_ZN34_INTERNAL_c133f816_4_k_cu_60fd0d2d6thrust24THRUST_300001_SM_1000_NS12placeholders2_9E - _ZN34_INTERNAL_c133f816_4_k_cu_60fd0d2d6thrust24THRUST_300001_SM_1000_NS6system6detail10sequential3seqE)
_ZN34_INTERNAL_c133f816_4_k_cu_60fd0d2d6thrust24THRUST_300001_SM_1000_NS6system6detail10sequential3seqE:
	.zero		1
	.type		_ZN34_INTERNAL_c133f816_4_k_cu_60fd0d2d6thrust24THRUST_300001_SM_1000_NS12placeholders2_9E,@object
	.size		_ZN34_INTERNAL_c133f816_4_k_cu_60fd0d2d6thrust24THRUST_300001_SM_1000_NS12placeholders2_9E,(_ZN34_INTERNAL_c133f816_4_k_cu_60fd0d2d4cuda3std3__419piecewise_constructE - _ZN34_INTERNAL_c133f816_4_k_cu_60fd0d2d6thrust24THRUST_300001_SM_1000_NS12placeholders2_9E)
_ZN34_INTERNAL_c133f816_4_k_cu_60fd0d2d6thrust24THRUST_300001_SM_1000_NS12placeholders2_9E:
	.zero		1
	.type		_ZN34_INTERNAL_c133f816_4_k_cu_60fd0d2d4cuda3std3__419piecewise_constructE,@object
	.size		_ZN34_INTERNAL_c133f816_4_k_cu_60fd0d2d4cuda3std3__419piecewise_constructE,(_ZN34_INTERNAL_c133f816_4_k_cu_60fd0d2d4cuda3std6ranges3__45__cpo5cdataE - _ZN34_INTERNAL_c133f816_4_k_cu_60fd0d2d4cuda3std3__419piecewise_constructE)
_ZN34_INTERNAL_c133f816_4_k_cu_60fd0d2d4cuda3std3__419piecewise_constructE:
	.zero		1
	.type		_ZN34_INTERNAL_c133f816_4_k_cu_60fd0d2d4cuda3std6ranges3__45__cpo5cdataE,@object
	.size		_ZN34_INTERNAL_c133f816_4_k_cu_60fd0d2d4cuda3std6ranges3__45__cpo5cdataE,(_ZN34_INTERNAL_c133f816_4_k_cu_60fd0d2d6thrust24THRUST_300001_SM_1000_NS12placeholders2_1E - _ZN34_INTERNAL_c133f816_4_k_cu_60fd0d2d4cuda3std6ranges3__45__cpo5cdataE)
_ZN34_INTERNAL_c133f816_4_k_cu_60fd0d2d4cuda3std6ranges3__45__cpo5cdataE:
	.zero		1
	.type		_ZN34_INTERNAL_c133f816_4_k_cu_60fd0d2d6thrust24THRUST_300001_SM_1000_NS12placeholders2_1E,@object
	.size		_ZN34_INTERNAL_c133f816_4_k_cu_60fd0d2d6thrust24THRUST_300001_SM_1000_NS12placeholders2_1E,(_ZN34_INTERNAL_c133f816_4_k_cu_60fd0d2d4cuda3std3__45__cpo3endE - _ZN34_INTERNAL_c133f816_4_k_cu_60fd0d2d6thrust24THRUST_300001_SM_1000_NS12placeholders2_1E)
_ZN34_INTERNAL_c133f816_4_k_cu_60fd0d2d6thrust24THRUST_300001_SM_1000_NS12placeholders2_1E:
	.zero		1
	.type		_ZN34_INTERNAL_c133f816_4_k_cu_60fd0d2d4cuda3std3__45__cpo3endE,@object
	.size		_ZN34_INTERNAL_c133f816_4_k_cu_60fd0d2d4cuda3std3__45__cpo3endE,(_ZN34_INTERNAL_c133f816_4_k_cu_60fd0d2d4cuda3std6ranges3__45__cpo3endE - _ZN34_INTERNAL_c133f816_4_k_cu_60fd0d2d4cuda3std3__45__cpo3endE)
_ZN34_INTERNAL_c133f816_4_k_cu_60fd0d2d4cuda3std3__45__cpo3endE:
	.zero		1
	.type		_ZN34_INTERNAL_c133f816_4_k_cu_60fd0d2d4cuda3std6ranges3__45__cpo3endE,@object
	.size		_ZN34_INTERNAL_c133f816_4_k_cu_60fd0d2d4cuda3std6ranges3__45__cpo3endE,(_ZN34_INTERNAL_c133f816_4_k_cu_60fd0d2d6thrust24THRUST_300001_SM_1000_NS12placeholders2_5E - _ZN34_INTERNAL_c133f816_4_k_cu_60fd0d2d4cuda3std6ranges3__45__cpo3endE)
_ZN34_INTERNAL_c133f816_4_k_cu_60fd0d2d4cuda3std6ranges3__45__cpo3endE:
	.zero		1
	.type		_ZN34_INTERNAL_c133f816_4_k_cu_60fd0d2d6thrust24THRUST_300001_SM_1000_NS12placeholders2_5E,@object
	.size		_ZN34_INTERNAL_c133f816_4_k_cu_60fd0d2d6thrust24THRUST_300001_SM_1000_NS12placeholders2_5E,(_ZN34_INTERNAL_c133f816_4_k_cu_60fd0d2d4cuda3std3__45__cpo4rendE - _ZN34_INTERNAL_c133f816_4_k_cu_60fd0d2d6thrust24THRUST_300001_SM_1000_NS12placeholders2_5E)
_ZN34_INTERNAL_c133f816_4_k_cu_60fd0d2d6thrust24THRUST_300001_SM_1000_NS12placeholders2_5E:
	.zero		1
	.type		_ZN34_INTERNAL_c133f816_4_k_cu_60fd0d2d4cuda3std3__45__cpo4rendE,@object
	.size		_ZN34_INTERNAL_c133f816_4_k_cu_60fd0d2d4cuda3std3__45__cpo4rendE,(_ZN34_INTERNAL_c133f816_4_k_cu_60fd0d2d4cuda3std6ranges3__45__cpo9iter_swapE - _ZN34_INTERNAL_c133f816_4_k_cu_60fd0d2d4cuda3std3__45__cpo4rendE)
_ZN34_INTERNAL_c133f816_4_k_cu_60fd0d2d4cuda3std3__45__cpo4rendE:
	.zero		1
	.type		_ZN34_INTERNAL_c133f816_4_k_cu_60fd0d2d4cuda3std6ranges3__45__cpo9iter_swapE,@object
	.size		_ZN34_INTERNAL_c133f816_4_k_cu_60fd0d2d4cuda3std6ranges3__45__cpo9iter_swapE,(_ZN34_INTERNAL_c133f816_4_k_cu_60fd0d2d4cuda3std3__48unexpectE - _ZN34_INTERNAL_c133f816_4_k_cu_60fd0d2d4cuda3std6ranges3__45__cpo9iter_swapE)
_ZN34_INTERNAL_c133f816_4_k_cu_60fd0d2d4cuda3std6ranges3__45__cpo9iter_swapE:
	.zero		1
	.type		_ZN34_INTERNAL_c133f816_4_k_cu_60fd0d2d4cuda3std3__48unexpectE,@object
	.size		_ZN34_INTERNAL_c133f816_4_k_cu_60fd0d2d4cuda3std3__48unexpectE,(_ZN34_INTERNAL_c133f816_4_k_cu_60fd0d2d6thrust24THRUST_300001_SM_1000_NS8cuda_cub3parE - _ZN34_INTERNAL_c133f816_4_k_cu_60fd0d2d4cuda3std3__48unexpectE)
_ZN34_INTERNAL_c133f816_4_k_cu_60fd0d2d4cuda3std3__48unexpectE:
	.zero		1
	.type		_ZN34_INTERNAL_c133f816_4_k_cu_60fd0d2d6thrust24THRUST_300001_SM_1000_NS8cuda_cub3parE,@object
	.size		_ZN34_INTERNAL_c133f816_4_k_cu_60fd0d2d6thrust24THRUST_300001_SM_1000_NS8cuda_cub3parE,(.L_29 - _ZN34_INTERNAL_c133f816_4_k_cu_60fd0d2d6thrust24THRUST_300001_SM_1000_NS8cuda_cub3parE)
_ZN34_INTERNAL_c133f816_4_k_cu_60fd0d2d6thrust24THRUST_300001_SM_1000_NS8cuda_cub3parE:
	.zero		1
.L_29:


//--------------------- .nv.shared._Z12flock_kernalPfS_S_S_S_S_S_S_S_S_i --------------------------
	.section	.nv.shared._Z12flock_kernalPfS_S_S_S_S_S_S_S_S_i,"aw",@nobits
	.sectionflags	@""
	.align	4
.nv.shared._Z12flock_kernalPfS_S_S_S_S_S_S_S_S_i:
	.zero		21024


//--------------------- .nv.constant0._ZN3cub18CUB_300001_SM_10006detail11EmptyKernelIvEEvv --------------------------
	.section	.nv.constant0._ZN3cub18CUB_300001_SM_10006detail11EmptyKernelIvEEvv,"a",@progbits
	.sectionflags	@""
	.align	4
.nv.constant0._ZN3cub18CUB_300001_SM_10006detail11EmptyKernelIvEEvv:
	.zero		896


//--------------------- .nv.constant0._Z12flock_kernalPfS_S_S_S_S_S_S_S_S_i --------------------------
	.section	.nv.constant0._Z12flock_kernalPfS_S_S_S_S_S_S_S_S_i,"a",@progbits
	.sectionflags	@""
	.align	4
.nv.constant0._Z12flock_kernalPfS_S_S_S_S_S_S_S_S_i:
	.zero		980


//--------------------- .nv.constant0._Z15limitVel_kernalfPfS_S_S_i --------------------------
	.section	.nv.constant0._Z15limitVel_kernalfPfS_S_S_i,"a",@progbits
	.sectionflags	@""
	.align	4
.nv.constant0._Z15limitVel_kernalfPfS_S_S_i:
	.zero		940


//--------------------- .nv.constant0._Z16updatePos_kernalPfS_S_S_i --------------------------
	.section	.nv.constant0._Z16updatePos_kernalPfS_S_S_i,"a",@progbits
	.sectionflags	@""
	.align	4
.nv.constant0._Z16updatePos_kernalPfS_S_S_i:
	.zero		932


//--------------------- .nv.constant0._Z22avoidBoundaries_kernalPfS_S_S_i --------------------------
	.section	.nv.constant0._Z22avoidBoundaries_kernalPfS_S_S_i,"a",@progbits
	.sectionflags	@""
	.align	4
.nv.constant0._Z22avoidBoundaries_kernalPfS_S_S_i:
	.zero		932


//--------------------- SYMBOLS --------------------------

	.type		.nv.reservedSmem.offset0,@object
	.size		.nv.reservedSmem.offset0,0x4
	.type		.nv.reservedSmem.cap,@object
	.size		.nv.reservedSmem.cap,0x4
